def gluon_tcgen05(
    a_ptr,
    b_ptr,
    c_ptr,
    M,
    N,
    K,
    stride_am,
    stride_bk,
    stride_cm,
    BLOCK_M: gl.constexpr,
    BLOCK_N: gl.constexpr,
    BLOCK_K: gl.constexpr,
    DTYPE: gl.constexpr,
    A_LAYOUT: gl.constexpr,
    B_LAYOUT: gl.constexpr,
    C_LAYOUT: gl.constexpr,
    B_SHAPE: gl.constexpr,
    TMEM_LAYOUT: gl.constexpr,
    TMEM_REG: gl.constexpr,
    TRANS_B: gl.constexpr,
    NUM_BUFFERS: gl.constexpr,
):
    a_desc = tma.make_tensor_descriptor(
        a_ptr, [M, K], [stride_am, 1], [BLOCK_M, BLOCK_K], A_LAYOUT
    )
    b_desc = tma.make_tensor_descriptor(
        b_ptr,
        [N, K] if TRANS_B else [K, N],
        [stride_bk, 1],
        B_SHAPE,
        B_LAYOUT,
    )
    c_desc = tma.make_tensor_descriptor(
        c_ptr, [M, N], [stride_cm, 1], [BLOCK_M, BLOCK_N], C_LAYOUT
    )

    a_bufs = gl.allocate_shared_memory(
        DTYPE, [NUM_BUFFERS, BLOCK_M, BLOCK_K], A_LAYOUT
    )
    b_bufs = gl.allocate_shared_memory(DTYPE, [NUM_BUFFERS] + B_SHAPE, B_LAYOUT)

    pid_m = gl.program_id(0)
    pid_n = gl.program_id(1)
    off_m = pid_m * BLOCK_M
    off_n = pid_n * BLOCK_N

    tma_bars = gl.allocate_shared_memory(
        gl.int64, [NUM_BUFFERS, 1], mbarrier.MBarrierLayout()
    )
    mma_bars = gl.allocate_shared_memory(
        gl.int64, [NUM_BUFFERS, 1], mbarrier.MBarrierLayout()
    )
    for i in gl.static_range(NUM_BUFFERS):
        mbarrier.init(tma_bars.index(i), count=1)
        mbarrier.init(mma_bars.index(i), count=1)

    acc_tmem = allocate_tensor_memory(gl.float32, [BLOCK_M, BLOCK_N], TMEM_LAYOUT)
    idx = 0
    phase = 0
    use_acc = False
    for k in range(0, K, BLOCK_K):
        a = a_bufs.index(idx)
        b = b_bufs.index(idx)
        tma_bar = tma_bars.index(idx)
        mma_bar = mma_bars.index(idx)
        mbarrier.expect(
            tma_bar, a_desc.block_type.nbytes + b_desc.block_type.nbytes
        )
        tma.async_copy_global_to_shared(a_desc, [off_m, k], tma_bar, a)
        tma.async_copy_global_to_shared(
            b_desc, [off_n, k] if TRANS_B else [k, off_n], tma_bar, b
        )
        mbarrier.wait(tma_bar, phase=phase)

        if TRANS_B:
            b = b.permute((1, 0))
        tcgen05_mma(a, b, acc_tmem, use_acc=use_acc)
        tcgen05_commit(mma_bar)
        mbarrier.wait(mma_bar, phase=phase)
        use_acc = True

        idx += 1
        if idx == NUM_BUFFERS:
            idx = 0
            phase ^= 1

    for i in gl.static_range(NUM_BUFFERS):
        mbarrier.invalidate(tma_bars.index(i))
        mbarrier.invalidate(mma_bars.index(i))

    acc = acc_tmem.load(TMEM_REG)
    c_smem = gl.allocate_shared_memory(DTYPE, [BLOCK_M, BLOCK_N], C_LAYOUT)
    c_smem.store(acc.to(DTYPE))
    fence_async_shared()
    tma.async_copy_shared_to_global(c_desc, [off_m, off_n], c_smem)
    tma.store_wait(pendings=0)

# config = {"BLOCK_K": 64, "BLOCK_M": 128, "BLOCK_N": 128, "arch": "sm_100", "dtype": "fp8e4m3", "num_buffers": 4, "num_warps": 4, "trans_b": 1}
# arch = sm_100


// ===== COMPILED SASS (sm_100a) =====

	.target	sm_100a

	.elftype	@"ET_EXEC"


//--------------------- .note.nv.tkinfo           --------------------------
	.section	.note.nv.tkinfo,"",@"SHT_NOTE"
	.sectionflags	@"SHF_NOTE_NV_TKINFO"
	.tkinfo
        /*0018*/ 	.word	0x00000081
        /*0030*/ 	.string	""
        /*0030*/ 	.string	"ptxas-blackwell"
        /*0030*/ 	.string	"Cuda compilation tools, release 12.9, V12.9.86"
        /*0030*/ 	.string	"Build cuda_12.9.r12.9/compiler.36037853_0"
        /*0030*/ 	.string	"-v  -suppress-debug-info  -lineinfo  -arch sm_100a "



//--------------------- .note.nv.cuver            --------------------------
	.section	.note.nv.cuver,"",@"SHT_NOTE"
	.sectionflags	@"SHF_NOTE_NV_CUVER"
        /*0018*/ 	.short	0x0001
        /*001a*/ 	.short	0x0064
        /*001c*/ 	.short	0x0001
        /*001e*/ 	.short	0x0000
        /*0020*/ 	.short	0x0001
        /*0022*/ 	.short	0x0000


//--------------------- .nv.info                  --------------------------
	.section	.nv.info,"",@"SHT_CUDA_INFO"
	.align	4


	//----- nvinfo : EIATTR_REGCOUNT
	.align		4
        /*0000*/ 	.byte	0x04, 0x2f
        /*0002*/ 	.short	(.L_4 - .L_3)
	.align		4
.L_3:
        /*0004*/ 	.word	index@(gluon_tcgen05)
        /*0008*/ 	.word	0x00000087


	//----- nvinfo : EIATTR_FRAME_SIZE
	.align		4
.L_4:
        /*000c*/ 	.byte	0x04, 0x11
        /*000e*/ 	.short	(.L_6 - .L_5)
	.align		4
.L_5:
        /*0010*/ 	.word	index@($__internal_2_$__cuda_sm10x_tcgen05_guardrail_trap_unallocated_columns_being_dealloced)
        /*0014*/ 	.word	0x00000000


	//----- nvinfo : EIATTR_FRAME_SIZE
	.align		4
.L_6:
        /*0018*/ 	.byte	0x04, 0x11
        /*001a*/ 	.short	(.L_8 - .L_7)
	.align		4
.L_7:
        /*001c*/ 	.word	index@($__internal_1_$__cuda_sm10x_tcgen05_guardrail_trap_phase_invalid_during_alloc)
        /*0020*/ 	.word	0x00000000


	//----- nvinfo : EIATTR_FRAME_SIZE
	.align		4
.L_8:
        /*0024*/ 	.byte	0x04, 0x11
        /*0026*/ 	.short	(.L_10 - .L_9)
	.align		4
.L_9:
        /*0028*/ 	.word	index@($__internal_0_$__cuda_sm10x_tcgen05_guardrail_trap_col_being_dealloced_not_returned_by_alloc)
        /*002c*/ 	.word	0x00000000


	//----- nvinfo : EIATTR_FRAME_SIZE
	.align		4
.L_10:
        /*0030*/ 	.byte	0x04, 0x11
        /*0032*/ 	.short	(.L_12 - .L_11)
	.align		4
.L_11:
        /*0034*/ 	.word	index@(gluon_tcgen05)
        /*0038*/ 	.word	0x00000000


	//----- nvinfo : EIATTR_MIN_STACK_SIZE
	.align		4
.L_12:
        /*003c*/ 	.byte	0x04, 0x12
        /*003e*/ 	.short	(.L_14 - .L_13)
	.align		4
.L_13:
        /*0040*/ 	.word	index@(gluon_tcgen05)
        /*0044*/ 	.word	0x00000000
.L_14:


//--------------------- .nv.info.gluon_tcgen05    --------------------------
	.section	.nv.info.gluon_tcgen05,"",@"SHT_CUDA_INFO"
	.sectionflags	@""
	.align	4


	//----- nvinfo : EIATTR_CUDA_API_VERSION
	.align		4
        /*0000*/ 	.byte	0x04, 0x37
        /*0002*/ 	.short	(.L_16 - .L_15)
.L_15:
        /*0004*/ 	.word	0x00000081


	//----- nvinfo : EIATTR_KPARAM_INFO
	.align		4
.L_16:
        /*0008*/ 	.byte	0x04, 0x17
        /*000a*/ 	.short	(.L_18 - .L_17)
.L_17:
        /*000c*/ 	.word	0x00000000
        /*0010*/ 	.short	0x000a
        /*0012*/ 	.short	0x0048
        /*0014*/ 	.byte	0x00, 0xf4, 0x21, 0x00


	//----- nvinfo : EIATTR_KPARAM_INFO
	.align		4
.L_18:
        /*0018*/ 	.byte	0x04, 0x17
        /*001a*/ 	.short	(.L_20 - .L_19)
.L_19:
        /*001c*/ 	.word	0x00000000
        /*0020*/ 	.short	0x0009
        /*0022*/ 	.short	0x0040
        /*0024*/ 	.byte	0x00, 0xf4, 0x21, 0x00


	//----- nvinfo : EIATTR_KPARAM_INFO
	.align		4
.L_20:
        /*0028*/ 	.byte	0x04, 0x17
        /*002a*/ 	.short	(.L_22 - .L_21)
.L_21:
        /*002c*/ 	.word	0x00000000
        /*0030*/ 	.short	0x0008
        /*0032*/ 	.short	0x0038
        /*0034*/ 	.byte	0x00, 0xf0, 0x21, 0x00


	//----- nvinfo : EIATTR_KPARAM_INFO
	.align		4
.L_22:
        /*0038*/ 	.byte	0x04, 0x17
        /*003a*/ 	.short	(.L_24 - .L_23)
.L_23:
        /*003c*/ 	.word	0x00000000
        /*0040*/ 	.short	0x0007
        /*0042*/ 	.short	0x0030
        /*0044*/ 	.byte	0x00, 0xf0, 0x21, 0x00


	//----- nvinfo : EIATTR_KPARAM_INFO
	.align		4
.L_24:
        /*0048*/ 	.byte	0x04, 0x17
        /*004a*/ 	.short	(.L_26 - .L_25)
.L_25:
        /*004c*/ 	.word	0x00000000
        /*0050*/ 	.short	0x0006
        /*0052*/ 	.short	0x0028
        /*0054*/ 	.byte	0x00, 0xf0, 0x21, 0x00


	//----- nvinfo : EIATTR_KPARAM_INFO
	.align		4
.L_26:
        /*0058*/ 	.byte	0x04, 0x17
        /*005a*/ 	.short	(.L_28 - .L_27)
.L_27:
        /*005c*/ 	.word	0x00000000
        /*0060*/ 	.short	0x0005
        /*0062*/ 	.short	0x0020
        /*0064*/ 	.byte	0x00, 0xf0, 0x11, 0x00


	//----- nvinfo : EIATTR_KPARAM_INFO
	.align		4
.L_28:
        /*0068*/ 	.byte	0x04, 0x17
        /*006a*/ 	.short	(.L_30 - .L_29)
.L_29:
        /*006c*/ 	.word	0x00000000
        /*0070*/ 	.short	0x0004
        /*0072*/ 	.short	0x001c
        /*0074*/ 	.byte	0x00, 0xf0, 0x11, 0x00


	//----- nvinfo : EIATTR_KPARAM_INFO
	.align		4
.L_30:
        /*0078*/ 	.byte	0x04, 0x17
        /*007a*/ 	.short	(.L_32 - .L_31)
.L_31:
        /*007c*/ 	.word	0x00000000
        /*0080*/ 	.short	0x0003
        /*0082*/ 	.short	0x0018
        /*0084*/ 	.byte	0x00, 0xf0, 0x11, 0x00


	//----- nvinfo : EIATTR_KPARAM_INFO
	.align		4
.L_32:
        /*0088*/ 	.byte	0x04, 0x17
        /*008a*/ 	.short	(.L_34 - .L_33)
.L_33:
        /*008c*/ 	.word	0x00000000
        /*0090*/ 	.short	0x0002
        /*0092*/ 	.short	0x0010
        /*0094*/ 	.byte	0x00, 0xf4, 0x21, 0x00


	//----- nvinfo : EIATTR_KPARAM_INFO
	.align		4
.L_34:
        /*0098*/ 	.byte	0x04, 0x17
        /*009a*/ 	.short	(.L_36 - .L_35)
.L_35:
        /*009c*/ 	.word	0x00000000
        /*00a0*/ 	.short	0x0001
        /*00a2*/ 	.short	0x0008
        /*00a4*/ 	.byte	0x00, 0xf4, 0x21, 0x00


	//----- nvinfo : EIATTR_KPARAM_INFO
	.align		4
.L_36:
        /*00a8*/ 	.byte	0x04, 0x17
        /*00aa*/ 	.short	(.L_38 - .L_37)
.L_37:
        /*00ac*/ 	.word	0x00000000
        /*00b0*/ 	.short	0x0000
        /*00b2*/ 	.short	0x0000
        /*00b4*/ 	.byte	0x00, 0xf4, 0x21, 0x00


	//----- nvinfo : EIATTR_AT_ENTRY_FRAGMENTS
	.align		4
.L_38:
        /*00b8*/ 	.byte	0x04, 0x4f
        /*00ba*/ 	.short	(.L_40 - .L_39)


	//   ....[0]....
.L_39:
        /*00bc*/ 	.word	0x00000004


	//----- nvinfo : EIATTR_RESERVED_SMEM_USED
	.align		4
.L_40:
        /*00c0*/ 	.byte	0x01, 0x41
	.zero		2


	//----- nvinfo : EIATTR_SPARSE_MMA_MASK
	.align		4
        /*00c4*/ 	.byte	0x03, 0x50
        /*00c6*/ 	.short	0x0000


	//----- nvinfo : EIATTR_TCGEN05_1CTA_USED
	.align		4
        /*00c8*/ 	.byte	0x01, 0x51
	.zero		2


	//----- nvinfo : EIATTR_MAXREG_COUNT
	.align		4
        /*00cc*/ 	.byte	0x03, 0x1b
        /*00ce*/ 	.short	0x00ff


	//----- nvinfo : EIATTR_NUM_BARRIERS
	.align		4
        /*00d0*/ 	.byte	0x02, 0x4c
        /*00d2*/ 	.byte	0x01
	.zero		1


	//----- nvinfo : EIATTR_INT_WARP_WIDE_INSTR_OFFSETS
	.align		4
        /*00d4*/ 	.byte	0x04, 0x31
        /*00d6*/ 	.short	(.L_42 - .L_41)


	//   ....[0]....
.L_41:
        /*00d8*/ 	.word	0x00001670


	//   ....[1]....
        /*00dc*/ 	.word	0x00001690


	//   ....[2]....
        /*00e0*/ 	.word	0x00001710


	//   ....[3]....
        /*00e4*/ 	.word	0x00001ad0


	//   ....[4]....
        /*00e8*/ 	.word	0x00001ae0


	//   ....[5]....
        /*00ec*/ 	.word	0x00001af0


	//   ....[6]....
        /*00f0*/ 	.word	0x00001b00


	//   ....[7]....
        /*00f4*/ 	.word	0x00001d80


	//   ....[8]....
        /*00f8*/ 	.word	0x00001d90


	//   ....[9]....
        /*00fc*/ 	.word	0x00001f00


	//   ....[10]....
        /*0100*/ 	.word	0x00001f50


	//   ....[11]....
        /*0104*/ 	.word	0x00001f60


	//   ....[12]....
        /*0108*/ 	.word	0x00001f90


	//   ....[13]....
        /*010c*/ 	.word	0x000021a0


	//   ....[14]....
        /*0110*/ 	.word	0x000021b0


	//   ....[15]....
        /*0114*/ 	.word	0x00002500


	//   ....[16]....
        /*0118*/ 	.word	0x00002510


	//   ....[17]....
        /*011c*/ 	.word	0x00002c00


	//   ....[18]....
        /*0120*/ 	.word	0x00002c50


	//----- nvinfo : EIATTR_COOP_GROUP_MASK_REGIDS
	.align		4
.L_42:
        /*0124*/ 	.byte	0x04, 0x29
        /*0126*/ 	.short	(.L_44 - .L_43)


	//   ....[0]....
.L_43:
        /*0128*/ 	.word	0xffffffff


	//   ....[1]....
        /*012c*/ 	.word	0xffffffff


	//   ....[2]....
        /*0130*/ 	.word	0xffffffff


	//   ....[3]....
        /*0134*/ 	.word	0xffffffff


	//   ....[4]....
        /*0138*/ 	.word	0xffffffff


	//   ....[5]....
        /*013c*/ 	.word	0xffffffff


	//   ....[6]....
        /*0140*/ 	.word	0xffffffff


	//   ....[7]....
        /*0144*/ 	.word	0xffffffff


	//   ....[8]....
        /*0148*/ 	.word	0xffffffff


	//   ....[9]....
        /*014c*/ 	.word	0xffffffff


	//----- nvinfo : EIATTR_COOP_GROUP_INSTR_OFFSETS
	.align		4
.L_44:
        /*0150*/ 	.byte	0x04, 0x28
        /*0152*/ 	.short	(.L_46 - .L_45)


	//   ....[0]....
.L_45:
        /*0154*/ 	.word	0x00000050


	//   ....[1]....
        /*0158*/ 	.word	0x00000310


	//   ....[2]....
        /*015c*/ 	.word	0x000004f0


	//   ....[3]....
        /*0160*/ 	.word	0x00000980


	//   ....[4]....
        /*0164*/ 	.word	0x00000ac0


	//   ....[5]....
        /*0168*/ 	.word	0x00000fa0


	//   ....[6]....
        /*016c*/ 	.word	0x000010e0


	//   ....[7]....
        /*0170*/ 	.word	0x00001530


	//   ....[8]....
        /*0174*/ 	.word	0x00002a90


	//   ....[9]....
        /*0178*/ 	.word	0x00002d00


	//----- nvinfo : EIATTR_VRC_CTA_INIT_COUNT
	.align		4
.L_46:
        /*017c*/ 	.byte	0x02, 0x4a
        /*017e*/ 	.byte	0x80
	.zero		1


	//----- nvinfo : EIATTR_MBARRIER_INSTR_OFFSETS
	.align		4
        /*0180*/ 	.byte	0x04, 0x39
        /*0182*/ 	.short	(.L_48 - .L_47)


	//   ....[0]....
.L_47:
        /*0184*/ 	.word	0x00001730
        /*0188*/ 	.word	0x000000ff
        /*018c*/ 	.word	0x00010000
        /*0190*/ 	.short	0x0100
        /*0192*/ 	.byte	0x08
	.zero		1


	//   ....[1]....
        /*0194*/ 	.word	0x00001740
        /*0198*/ 	.word	0x000000ff
        /*019c*/ 	.word	0x00010020
        /*01a0*/ 	.short	0x0100
        /*01a2*/ 	.byte	0x08
	.zero		1


	//   ....[2]....
        /*01a4*/ 	.word	0x000017f0
        /*01a8*/ 	.word	0x000000ff
        /*01ac*/ 	.word	0x00010008
        /*01b0*/ 	.short	0x0100
        /*01b2*/ 	.byte	0x08
	.zero		1


	//   ....[3]....
        /*01b4*/ 	.word	0x00001800
        /*01b8*/ 	.word	0x000000ff
        /*01bc*/ 	.word	0x00010028
        /*01c0*/ 	.short	0x0100
        /*01c2*/ 	.byte	0x08
	.zero		1


	//   ....[4]....
        /*01c4*/ 	.word	0x000018e0
        /*01c8*/ 	.word	0x000000ff
        /*01cc*/ 	.word	0x00010010
        /*01d0*/ 	.short	0x0100
        /*01d2*/ 	.byte	0x08
	.zero		1


	//   ....[5]....
        /*01d4*/ 	.word	0x000018f0
        /*01d8*/ 	.word	0x000000ff
        /*01dc*/ 	.word	0x00010030
        /*01e0*/ 	.short	0x0100
        /*01e2*/ 	.byte	0x08
	.zero		1


	//   ....[6]....
        /*01e4*/ 	.word	0x00001a00
        /*01e8*/ 	.word	0x000000ff
        /*01ec*/ 	.word	0x00010018
        /*01f0*/ 	.short	0x0100
        /*01f2*/ 	.byte	0x08
	.zero		1


	//   ....[7]....
        /*01f4*/ 	.word	0x00001a10
        /*01f8*/ 	.word	0x000000ff
        /*01fc*/ 	.word	0x00010038
        /*0200*/ 	.short	0x0100
        /*0202*/ 	.byte	0x08
	.zero		1


	//   ....[8]....
        /*0204*/ 	.word	0x00001be0
        /*0208*/ 	.word	0x000000ff
        /*020c*/ 	.word	0x00010000
        /*0210*/ 	.short	0x010a
        /*0212*/ 	.byte	0x08
	.zero		1


	//   ....[9]....
        /*0214*/ 	.word	0x00001de0
        /*0218*/ 	.word	0x000000ff
        /*021c*/ 	.word	0x00010020
        /*0220*/ 	.short	0x010a
        /*0222*/ 	.byte	0x08
	.zero		1


	//   ....[10]....
        /*0224*/ 	.word	0x00002000
        /*0228*/ 	.word	0x000000ff
        /*022c*/ 	.word	0x00010000
        /*0230*/ 	.short	0x010a
        /*0232*/ 	.byte	0x1c
	.zero		1


	//   ....[11]....
        /*0234*/ 	.word	0x000021f0
        /*0238*/ 	.word	0x000000ff
        /*023c*/ 	.word	0x00010020
        /*0240*/ 	.short	0x010a
        /*0242*/ 	.byte	0x1c
	.zero		1


	//   ....[12]....
        /*0244*/ 	.word	0x000022c0
        /*0248*/ 	.word	0x000000ff
        /*024c*/ 	.word	0x00010000
        /*0250*/ 	.short	0x0108
        /*0252*/ 	.byte	0x08
	.zero		1


	//   ....[13]....
        /*0254*/ 	.word	0x000022d0
        /*0258*/ 	.word	0x000000ff
        /*025c*/ 	.word	0x00010020
        /*0260*/ 	.short	0x0108
        /*0262*/ 	.byte	0x08
	.zero		1


	//   ....[14]....
        /*0264*/ 	.word	0x00002320
        /*0268*/ 	.word	0x000000ff
        /*026c*/ 	.word	0x00010008
        /*0270*/ 	.short	0x0108
        /*0272*/ 	.byte	0x08
	.zero		1


	//   ....[15]....
        /*0274*/ 	.word	0x00002330
        /*0278*/ 	.word	0x000000ff
        /*027c*/ 	.word	0x00010028
        /*0280*/ 	.short	0x0108
        /*0282*/ 	.byte	0x08
	.zero		1


	//   ....[16]....
        /*0284*/ 	.word	0x00002380
        /*0288*/ 	.word	0x000000ff
        /*028c*/ 	.word	0x00010010
        /*0290*/ 	.short	0x0108
        /*0292*/ 	.byte	0x08
	.zero		1


	//   ....[17]....
        /*0294*/ 	.word	0x00002390
        /*0298*/ 	.word	0x000000ff
        /*029c*/ 	.word	0x00010030
        /*02a0*/ 	.short	0x0108
        /*02a2*/ 	.byte	0x08
	.zero		1


	//   ....[18]....
        /*02a4*/ 	.word	0x000023e0
        /*02a8*/ 	.word	0x000000ff
        /*02ac*/ 	.word	0x00010018
        /*02b0*/ 	.short	0x0108
        /*02b2*/ 	.byte	0x08
	.zero		1


	//   ....[19]....
        /*02b4*/ 	.word	0x000023f0
        /*02b8*/ 	.word	0x000000ff
        /*02bc*/ 	.word	0x00010038
        /*02c0*/ 	.short	0x0108
        /*02c2*/ 	.byte	0x08
	.zero		1


	//   ....[20]....
        /*02c4*/ 	.word	0x00002d20
        /*02c8*/ 	.word	0x000000ff
        /*02cc*/ 	.word	0x00010000
        /*02d0*/ 	.short	0x010a
        /*02d2*/ 	.byte	0x08
	.zero		1


	//   ....[21]....
        /*02d4*/ 	.word	0x00002d50
        /*02d8*/ 	.word	0x000000ff
        /*02dc*/ 	.word	0x00010020
        /*02e0*/ 	.short	0x010a
        /*02e2*/ 	.byte	0x08
	.zero		1


	//   ....[22]....
        /*02e4*/ 	.word	0x00002d80
        /*02e8*/ 	.word	0x000000ff
        /*02ec*/ 	.word	0x00010000
        /*02f0*/ 	.short	0x010a
        /*02f2*/ 	.byte	0x1c
	.zero		1


	//   ....[23]....
        /*02f4*/ 	.word	0x00002db0
        /*02f8*/ 	.word	0x000000ff
        /*02fc*/ 	.word	0x00010020
        /*0300*/ 	.short	0x010a
        /*0302*/ 	.byte	0x1c
	.zero		1


	//----- nvinfo : EIATTR_NUM_MBARRIERS
	.align		4
.L_48:
        /*0304*/ 	.byte	0x03, 0x38
        /*0306*/ 	.short	0x0008


	//----- nvinfo : EIATTR_EXIT_INSTR_OFFSETS
	.align		4
        /*0308*/ 	.byte	0x04, 0x1c
        /*030a*/ 	.short	(.L_50 - .L_49)


	//   ....[0]....
.L_49:
        /*030c*/ 	.word	0x00002d10


	//----- nvinfo : EIATTR_REQNTID
	.align		4
.L_50:
        /*0310*/ 	.byte	0x04, 0x10
        /*0312*/ 	.short	(.L_52 - .L_51)
.L_51:
        /*0314*/ 	.word	0x00000080
        /*0318*/ 	.word	0x00000001
        /*031c*/ 	.word	0x00000001


	//----- nvinfo : EIATTR_CRS_STACK_SIZE
	.align		4
.L_52:
        /*0320*/ 	.byte	0x04, 0x1e
        /*0322*/ 	.short	(.L_54 - .L_53)
.L_53:
        /*0324*/ 	.word	0x00000000


	//----- nvinfo : EIATTR_CBANK_PARAM_SIZE
	.align		4
.L_54:
        /*0328*/ 	.byte	0x03, 0x19
        /*032a*/ 	.short	0x0050


	//----- nvinfo : EIATTR_PARAM_CBANK
	.align		4
        /*032c*/ 	.byte	0x04, 0x0a
        /*032e*/ 	.short	(.L_56 - .L_55)
	.align		4
.L_55:
        /*0330*/ 	.word	index@(.nv.constant0.gluon_tcgen05)
        /*0334*/ 	.short	0x0380
        /*0336*/ 	.short	0x0050


	//----- nvinfo : EIATTR_SW_WAR
	.align		4
.L_56:
        /*0338*/ 	.byte	0x04, 0x36
        /*033a*/ 	.short	(.L_58 - .L_57)
.L_57:
        /*033c*/ 	.word	0x00000008
.L_58:


//--------------------- .nv.compat                --------------------------
	.section	.nv.compat,"",@"SHT_CUDA_COMPAT_INFO"
	.align	4
        /*0000*/ 	.byte	0x02, 0x02, 0x02, 0x00, 0x02, 0x05, 0x05, 0x00, 0x02, 0x03, 0x03, 0x00, 0x02, 0x06, 0x01, 0x00


//--------------------- .nv.callgraph             --------------------------
	.section	.nv.callgraph,"",@"SHT_CUDA_CALLGRAPH"
	.align	4
	.sectionentsize	8
	.align		4
        /*0000*/ 	.word	0x00000000
	.align		4
        /*0004*/ 	.word	0xffffffff
	.align		4
        /*0008*/ 	.word	0x00000000
	.align		4
        /*000c*/ 	.word	0xfffffffe
	.align		4
        /*0010*/ 	.word	0x00000000
	.align		4
        /*0014*/ 	.word	0xfffffffd
	.align		4
        /*0018*/ 	.word	0x00000000
	.align		4
        /*001c*/ 	.word	0xfffffffc


//--------------------- .text.gluon_tcgen05       --------------------------
	.section	.text.gluon_tcgen05,"ax",@progbits
	.align	128
        .global         gluon_tcgen05
        .type           gluon_tcgen05,@function
        .size           gluon_tcgen05,(.L_x_86 - gluon_tcgen05)
        .other          gluon_tcgen05,@"STO_CUDA_ENTRY STV_DEFAULT"
gluon_tcgen05:
.text.gluon_tcgen05:
[----:B------:R-:W1:Y:S01]  /*0000*/  LDC R1, c[0x0][0x37c] ;  /* 0x0000df00ff017b82 */ /* 0x000e620000000800 */
[----:B------:R-:W2:Y:S02]  /*0010*/  S2R R0, SR_TID.X ;  /* 0x0000000000007919 */ /* 0x000ea40000002100 */
[----:B--2---:R-:W-:-:S13]  /*0020*/  ISETP.GE.U32.AND P2, PT, R0, 0x20, PT ;  /* 0x000000200000780c */ /* 0x004fda0003f46070 */
[----:B------:R-:W-:Y:S05]  /*0030*/  @P2 BRA `(.L_x_0) ;  /* 0x0000000000b82947 */ /* 0x000fea0003800000 */
[----:B------:R-:W2:Y:S01]  /*0040*/  S2UR UR6, SR_CgaCtaId ;  /* 0x00000000000679c3 */ /* 0x000ea20000008800 */
[----:B------:R-:W-:Y:S01]  /*0050*/  NOP ;  /* 0x0000000000007918 */ /* 0x000fe20000000000 */
[----:B------:R-:W-:Y:S02]  /*0060*/  UMOV UR4, 0x40 ;  /* 0x0000004000047882 */ /* 0x000fe40000000000 */
[----:B--2---:R-:W-:-:S09]  /*0070*/  ULEA UR4, UR6, UR4, 0x18 ;  /* 0x0000000406047291 */ /* 0x004fd2000f8ec0ff */
[----:B------:R-:W2:Y:S01]  /*0080*/  LDS.U8 R2, [UR4] ;  /* 0x00000004ff027984 */ /* 0x000ea20008000000 */
[----:B------:R-:W-:Y:S02]  /*0090*/  UMOV UR4, 0x400 ;  /* 0x0000040000047882 */ /* 0x000fe40000000000 */
[----:B------:R-:W-:Y:S01]  /*00a0*/  ULEA UR4, UR6, UR4, 0x18 ;  /* 0x0000000406047291 */ /* 0x000fe2000f8ec0ff */
[----:B--2---:R-:W-:-:S13]  /*00b0*/  ISETP.NE.AND P0, PT, R2, RZ, PT ;  /* 0x000000ff0200720c */ /* 0x004fda0003f05270 */
[----:B------:R-:W-:Y:S05]  /*00c0*/  @P0 BRA `(.L_x_1) ;  /* 0x00000000007c0947 */ /* 0x000fea0003800000 */
[----:B------:R-:W-:-:S13]  /*00d0*/  ELECT P0, URZ, PT ;  /* 0x0000000000ff782f */ /* 0x000fda0003800000 */
[----:B------:R-:W-:Y:S05]  /*00e0*/  @!P0 BRA `(.L_x_2) ;  /* 0x0000000000848947 */ /* 0x000fea0003800000 */
[----:B------:R-:W-:Y:S01]  /*00f0*/  UMOV UR5, 0x4 ;  /* 0x0000000400057882 */ /* 0x000fe20000000000 */
[----:B------:R-:W-:Y:S02]  /*0100*/  IMAD.MOV.U32 R5, RZ, RZ, 0x1 ;  /* 0x00000001ff057424 */ /* 0x000fe400078e00ff */
[----:B------:R-:W-:Y:S02]  /*0110*/  IMAD.MOV.U32 R3, RZ, RZ, 0xf ;  /* 0x0000000fff037424 */ /* 0x000fe400078e00ff */
[----:B------:R-:W-:Y:S04]  /*0120*/  DEPBAR.LE SB2, 0x36 ;  /* 0x0000ad800000791a */ /* 0x000fe80000000000 */
[----:B------:R-:W2:Y:S02]  /*0130*/  UTCATOMSWS.FIND_AND_SET.ALIGN UP0, UR5, UR5 ;  /* 0x00000005000575e3 */ /* 0x000ea40008000800 */
[----:B--2---:R-:W-:-:S04]  /*0140*/  PLOP3.LUT P0, PT, PT, PT, UP0, 0x80, 0x8 ;  /* 0x000000000008781c */ /* 0x004fc80003f0f008 */
[----:B------:R-:W-:-:S04]  /*0150*/  SEL R2, RZ, 0xffffffff, !P0 ;  /* 0xffffffffff027807 */ /* 0x000fc80004000000 */
[----:B------:R-:W-:Y:S01]  /*0160*/  ISETP.NE.AND P0, PT, R2, RZ, PT ;  /* 0x000000ff0200720c */ /* 0x000fe20003f05270 */
[----:B------:R-:W-:-:S12]  /*0170*/  IMAD.U32 R2, RZ, RZ, UR5 ;  /* 0x00000005ff027e24 */ /* 0x000fd8000f8e00ff */
[----:B------:R-:W-:Y:S05]  /*0180*/  @P0 BRA `(.L_x_3) ;  /* 0x0000000000240947 */ /* 0x000fea0003800000 */
.L_x_4:
[----:B------:R-:W-:Y:S05]  /*0190*/  NANOSLEEP 0x64 ;  /* 0x000000640000795d */ /* 0x000fea0003800000 */
[----:B------:R-:W-:-:S05]  /*01a0*/  UMOV UR5, 0x4 ;  /* 0x0000000400057882 */ /* 0x000fca0000000000 */
[----:B------:R-:W-:Y:S04]  /*01b0*/  DEPBAR.LE SB2, 0x36 ;  /* 0x0000ad800000791a */ /* 0x000fe80000000000 */
[----:B------:R-:W2:Y:S02]  /*01c0*/  UTCATOMSWS.FIND_AND_SET.ALIGN UP0, UR5, UR5 ;  /* 0x00000005000575e3 */ /* 0x000ea40008000800 */
[----:B--2---:R-:W-:-:S04]  /*01d0*/  PLOP3.LUT P0, PT, PT, PT, UP0, 0x80, 0x8 ;  /* 0x000000000008781c */ /* 0x004fc80003f0f008 */
[----:B------:R-:W-:-:S04]  /*01e0*/  SEL R2, RZ, 0xffffffff, !P0 ;  /* 0xffffffffff027807 */ /* 0x000fc80004000000 */
[----:B------:R-:W-:Y:S01]  /*01f0*/  ISETP.NE.AND P0, PT, R2, RZ, PT ;  /* 0x000000ff0200720c */ /* 0x000fe20003f05270 */
[----:B------:R-:W-:-:S12]  /*0200*/  IMAD.U32 R2, RZ, RZ, UR5 ;  /* 0x00000005ff027e24 */ /* 0x000fd8000f8e00ff */
[----:B------:R-:W-:Y:S05]  /*0210*/  @!P0 BRA `(.L_x_4) ;  /* 0xfffffffc00dc8947 */ /* 0x000fea000383ffff */
.L_x_3:
[C---:B------:R-:W-:Y:S01]  /*0220*/  VIADD R4, R2.reuse, 0x10 ;  /* 0x0000001002047836 */ /* 0x040fe20000000000 */
[----:B------:R-:W-:Y:S01]  /*0230*/  UMOV UR5, 0x50 ;  /* 0x0000005000057882 */ /* 0x000fe20000000000 */
[----:B------:R-:W-:Y:S01]  /*0240*/  SHF.L.U32 R3, R3, R2, RZ ;  /* 0x0000000203037219 */ /* 0x000fe200000006ff */
[----:B------:R-:W-:Y:S01]  /*0250*/  ULEA UR5, UR6, UR5, 0x18 ;  /* 0x0000000506057291 */ /* 0x000fe2000f8ec0ff */
[----:B------:R-:W-:Y:S01]  /*0260*/  IMAD.SHL.U32 R2, R2, 0x20, RZ ;  /* 0x0000002002027824 */ /* 0x000fe200078e00ff */
[----:B------:R-:W-:-:S04]  /*0270*/  SHF.L.U32 R4, R5, R4, RZ ;  /* 0x0000000405047219 */ /* 0x000fc800000006ff */
[----:B------:R-:W-:-:S05]  /*0280*/  LOP3.LUT R3, R4, R3, RZ, 0xfc, !PT ;  /* 0x0000000304037212 */ /* 0x000fca00078efcff */
[----:B------:R2:W-:Y:S04]  /*0290*/  ATOMS.OR RZ, [UR5], R3 ;  /* 0x00000003ffff798c */ /* 0x0005e8000b000005 */
[----:B------:R2:W-:Y:S01]  /*02a0*/  STS [UR4], R2 ;  /* 0x00000002ff007988 */ /* 0x0005e20008000804 */
[----:B------:R-:W-:Y:S05]  /*02b0*/  BRA `(.L_x_2) ;  /* 0x0000000000107947 */ /* 0x000fea0003800000 */
.L_x_1:
[----:B------:R-:W-:Y:S01]  /*02c0*/  IMAD.MOV.U32 R3, RZ, RZ, -0x1 ;  /* 0xffffffffff037424 */ /* 0x000fe200078e00ff */
[----:B------:R-:W-:-:S04]  /*02d0*/  MOV R2, 0x300 ;  /* 0x0000030000027802 */ /* 0x000fc80000000f00 */
[----:B------:R2:W-:Y:S03]  /*02e0*/  STS [UR4], R3 ;  /* 0x00000003ff007988 */ /* 0x0005e60008000804 */
[----:B-12---:R-:W-:Y:S05]  /*02f0*/  CALL.REL.NOINC `($__internal_1_$__cuda_sm10x_tcgen05_guardrail_trap_phase_invalid_during_alloc) ;  /* 0x0000002800c47944 */ /* 0x006fea0003c00000 */
.L_x_2:
[----:B------:R-:W-:Y:S05]  /*0300*/  WARPSYNC.ALL ;  /* 0x0000000000007948 */ /* 0x000fea0003800000 */
[----:B------:R-:W-:Y:S01]  /*0310*/  NOP ;  /* 0x0000000000007918 */ /* 0x000fe20000000000 */
.L_x_0:
[----:B------:R-:W3:Y:S08]  /*0320*/  S2UR UR4, SR_CgaCtaId ;  /* 0x00000000000479c3 */ /* 0x000ef00000008800 */
[----:B------:R-:W-:Y:S01]  /*0330*/  BAR.SYNC.DEFER_BLOCKING 0x0 ;  /* 0x0000000000007b1d */ /* 0x000fe20000010000 */
[----:B------:R-:W-:-:S05]  /*0340*/  LOP3.LUT R132, R0, 0x7f, RZ, 0xc0, !PT ;  /* 0x0000007f00847812 */ /* 0x000fca00078ec0ff */
[----:B------:R-:W-:Y:S02]  /*0350*/  UMOV UR8, 0x400 ;  /* 0x0000040000087882 */ /* 0x000fe40000000000 */
[----:B------:R-:W4:Y:S08]  /*0360*/  LDC R10, c[0x0][0x3a0] ;  /* 0x0000e800ff0a7b82 */ /* 0x000f300000000800 */
[----:B------:R-:W5:Y:S01]  /*0370*/  S2UR UR9, SR_CTAID.Y ;  /* 0x00000000000979c3 */ /* 0x000f620000002600 */
[----:B---3--:R-:W-:-:S09]  /*0380*/  ULEA UR8, UR4, UR8, 0x18 ;  /* 0x0000000804087291 */ /* 0x008fd2000f8ec0ff */
[----:B--2---:R-:W2:Y:S01]  /*0390*/  LDS R3, [UR8] ;  /* 0x00000008ff037984 */ /* 0x004ea20008000800 */
[----:B------:R-:W-:Y:S06]  /*03a0*/  BAR.SYNC.DEFER_BLOCKING 0x0 ;  /* 0x0000000000007b1d */ /* 0x000fec0000010000 */
[----:B------:R-:W-:Y:S05]  /*03b0*/  @P2 BRA `(.L_x_5) ;  /* 0x0000000000182947 */ /* 0x000fea0003800000 */
[----:B------:R-:W-:Y:S01]  /*03c0*/  ELECT P0, URZ, PT ;  /* 0x0000000000ff782f */ /* 0x000fe20003800000 */
[----:B------:R-:W-:Y:S01]  /*03d0*/  IMAD.MOV.U32 R2, RZ, RZ, 0x1 ;  /* 0x00000001ff027424 */ /* 0x000fe200078e00ff */
[----:B------:R-:W-:Y:S01]  /*03e0*/  UMOV UR5, 0x40 ;  /* 0x0000004000057882 */ /* 0x000fe20000000000 */
[----:B------:R-:W-:Y:S01]  /*03f0*/  UVIRTCOUNT.DEALLOC.SMPOOL 0x80 ;  /* 0x000000800000784c */ /* 0x000fe20000000000 */
[----:B------:R-:W-:-:S09]  /*0400*/  ULEA UR5, UR4, UR5, 0x18 ;  /* 0x0000000504057291 */ /* 0x000fd2000f8ec0ff */
[----:B------:R3:W-:Y:S03]  /*0410*/  @P0 STS.U8 [UR5], R2 ;  /* 0x00000002ff000988 */ /* 0x0007e60008000005 */
.L_x_5:
[----:B------:R-:W3:Y:S01]  /*0420*/  S2UR UR4, SR_CTAID.Z ;  /* 0x00000000000479c3 */ /* 0x000ee20000002700 */
[----:B------:R-:W5:Y:S01]  /*0430*/  LDCU UR5, c[0x0][0x370] ;  /* 0x00006e00ff0577ac */ /* 0x000f620008000800 */
[----:B------:R-:W-:Y:S01]  /*0440*/  ISETP.GE.U32.AND P0, PT, R132, 0x20, PT ;  /* 0x000000208400780c */ /* 0x000fe20003f06070 */
[----:B----4-:R-:W-:Y:S01]  /*0450*/  VIADD R5, R10, 0xffffffff ;  /* 0xffffffff0a057836 */ /* 0x010fe20000000000 */
[C---:B------:R-:W-:Y:S01]  /*0460*/  ISETP.NE.U32.AND P3, PT, R132.reuse, RZ, PT ;  /* 0x000000ff8400720c */ /* 0x040fe20003f65070 */
[----:B------:R-:W3:Y:S01]  /*0470*/  LDCU UR6, c[0x0][0x374] ;  /* 0x00006e80ff0677ac */ /* 0x000ee20008000800 */
[----:B------:R-:W-:Y:S01]  /*0480*/  LEA R4, R132, UR8, 0x2 ;  /* 0x0000000884047c11 */ /* 0x000fe2000f8e10ff */
[----:B------:R-:W-:Y:S01]  /*0490*/  BSSY.RECONVERGENT B0, `(.L_x_6) ;  /* 0x0000015000007945 */ /* 0x000fe20003800200 */
[----:B------:R-:W5:Y:S01]  /*04a0*/  S2UR UR7, SR_CTAID.X ;  /* 0x00000000000779c3 */ /* 0x000f620000002500 */
[----:B------:R-:W4:Y:S01]  /*04b0*/  LDCU.64 UR20, c[0x0][0x3c0] ;  /* 0x00007800ff1477ac */ /* 0x000f220008000a00 */
[----:B--2---:R-:W-:-:S05]  /*04c0*/  R2UR UR23, R3 ;  /* 0x00000000031772ca */ /* 0x004fca00000e0000 */
[----:B------:R2:W-:Y:S01]  /*04d0*/  @!P0 STS [R4], RZ ;  /* 0x000000ff04008388 */ /* 0x0005e20000000800 */
[----:B------:R-:W1:Y:S01]  /*04e0*/  LDC R6, c[0x0][0x398] ;  /* 0x0000e600ff067b82 */ /* 0x000e620000000800 */
[----:B------:R-:W-:Y:S02]  /*04f0*/  NOP ;  /* 0x0000000000007918 */ /* 0x000fe40000000000 */
[----:B------:R2:W-:Y:S01]  /*0500*/  @!P3 STS [UR8+0x20], R5 ;  /* 0x00002005ff00b988 */ /* 0x0005e20008000808 */
[----:B---3-5:R-:W-:-:S04]  /*0510*/  UIMAD UR4, UR4, UR6, UR9 ;  /* 0x00000006040472a4 */ /* 0x028fc8000f8e0209 */
[----:B------:R-:W-:-:S04]  /*0520*/  UIMAD UR4, UR4, UR5, UR7 ;  /* 0x00000005040472a4 */ /* 0x000fc8000f8e0207 */
[----:B------:R-:W-:-:S04]  /*0530*/  UIMAD UR4, UR4, 0x180, URZ ;  /* 0x00000180040478a4 */ /* 0x000fc8000f8e02ff */
[----:B----4-:R-:W-:Y:S01]  /*0540*/  UIADD3 UR24, UP0, UPT, UR4, UR20, URZ ;  /* 0x0000001404187290 */ /* 0x010fe2000ff1e0ff */
[----:B-1----:R-:W-:-:S03]  /*0550*/  VIADD R6, R6, 0xffffffff ;  /* 0xffffffff06067836 */ /* 0x002fc60000000000 */
[----:B------:R-:W-:Y:S01]  /*0560*/  ULEA.HI.X.SX32 UR25, UR4, UR21, 0x1, UP0 ;  /* 0x0000001504197291 */ /* 0x000fe200080f0eff */
[----:B--2---:R-:W-:Y:S11]  /*0570*/  @P3 BRA `(.L_x_7) ;  /* 0x0000000000183947 */ /* 0x004ff60003800000 */
[----:B------:R-:W1:Y:S01]  /*0580*/  LDS R2, [UR8+0x8] ;  /* 0x00000808ff027984 */ /* 0x000e620008000800 */
[----:B------:R-:W2:Y:S01]  /*0590*/  LDC.64 R8, c[0x0][0x380] ;  /* 0x0000e000ff087b82 */ /* 0x000ea20000000a00 */
[----:B------:R-:W-:Y:S02]  /*05a0*/  IMAD.MOV.U32 R3, RZ, RZ, 0x70 ;  /* 0x00000070ff037424 */ /* 0x000fe400078e00ff */
[----:B--2---:R2:W-:Y:S03]  /*05b0*/  STS.64 [UR8], R8 ;  /* 0x00000008ff007988 */ /* 0x0045e60008000a08 */
[----:B-1----:R-:W-:-:S05]  /*05c0*/  LOP3.LUT R2, R2, 0x10, R3, 0xd8, !PT ;  /* 0x0000001002027812 */ /* 0x002fca00078ed803 */
[----:B------:R2:W-:Y:S02]  /*05d0*/  STS [UR8+0x8], R2 ;  /* 0x00000802ff007988 */ /* 0x0005e40008000808 */
.L_x_7:
[----:B------:R-:W-:Y:S05]  /*05e0*/  BSYNC.RECONVERGENT B0 ;  /* 0x0000000000007941 */ /* 0x000fea0003800200 */
.L_x_6:
[----:B------:R-:W-:Y:S04]  /*05f0*/  BSSY.RECONVERGENT B0, `(.L_x_8) ;  /* 0x000000a000007945 */ /* 0x000fe80003800200 */
[----:B------:R-:W-:Y:S05]  /*0600*/  @P3 BRA `(.L_x_9) ;  /* 0x0000000000203947 */ /* 0x000fea0003800000 */
[----:B--2---:R-:W1:Y:S01]  /*0610*/  LDS R2, [UR8+0x34] ;  /* 0x00003408ff027984 */ /* 0x004e620008000800 */
[----:B------:R-:W-:Y:S02]  /*0620*/  IMAD.MOV.U32 R3, RZ, RZ, 0x3f000000 ;  /* 0x3f000000ff037424 */ /* 0x000fe400078e00ff */
[----:B------:R-:W-:Y:S01]  /*0630*/  @!P3 IMAD.MOV.U32 R7, RZ, RZ, 0x7f ;  /* 0x0000007fff07b424 */ /* 0x000fe200078e00ff */
[----:B------:R-:W2:Y:S02]  /*0640*/  @!P3 LDS R8, [UR8+0x38] ;  /* 0x00003808ff08b984 */ /* 0x000ea40008000800 */
[----:B-1----:R-:W-:Y:S02]  /*0650*/  LOP3.LUT R2, R2, 0xff000000, R3, 0xb8, !PT ;  /* 0xff00000002027812 */ /* 0x002fe400078eb803 */
[----:B--2---:R-:W-:-:S03]  /*0660*/  @!P3 LOP3.LUT R3, R8, 0xff, R7, 0xb8, !PT ;  /* 0x000000ff0803b812 */ /* 0x004fc600078eb807 */
[----:B------:R1:W-:Y:S04]  /*0670*/  STS [UR8+0x34], R2 ;  /* 0x00003402ff007988 */ /* 0x0003e80008000808 */
[----:B------:R1:W-:Y:S02]  /*0680*/  @!P3 STS [UR8+0x38], R3 ;  /* 0x00003803ff00b988 */ /* 0x0003e40008000808 */
.L_x_9:
[----:B------:R-:W-:Y:S05]  /*0690*/  BSYNC.RECONVERGENT B0 ;  /* 0x0000000000007941 */ /* 0x000fea0003800200 */
.L_x_8:
[----:B------:R-:W-:Y:S04]  /*06a0*/  BSSY.RECONVERGENT B0, `(.L_x_10) ;  /* 0x000000a000007945 */ /* 0x000fe80003800200 */
[----:B------:R-:W-:Y:S05]  /*06b0*/  @P3 BRA `(.L_x_11) ;  /* 0x0000000000203947 */ /* 0x000fea0003800000 */
[----:B-12---:R-:W1:Y:S01]  /*06c0*/  LDS R2, [UR8+0x1c] ;  /* 0x00001c08ff027984 */ /* 0x006e620008000800 */
[----:B------:R-:W2:Y:S03]  /*06d0*/  LDC.64 R8, c[0x0][0x3a8] ;  /* 0x0000ea00ff087b82 */ /* 0x000ea60000000a00 */
[----:B------:R3:W-:Y:S01]  /*06e0*/  STS [UR8+0x24], R6 ;  /* 0x00002406ff007988 */ /* 0x0007e20008000808 */
[--C-:B--2---:R-:W-:Y:S02]  /*06f0*/  SHF.R.U32.HI R7, RZ, 0x4, R9.reuse ;  /* 0x00000004ff077819 */ /* 0x104fe40000011609 */
[----:B------:R-:W-:-:S05]  /*0700*/  SHF.R.U64 R3, R8, 0x4, R9 ;  /* 0x0000000408037819 */ /* 0x000fca0000001209 */
[----:B------:R3:W-:Y:S01]  /*0710*/  STS [UR8+0xc], R3 ;  /* 0x00000c03ff007988 */ /* 0x0007e20008000808 */
[----:B-1----:R-:W-:-:S05]  /*0720*/  LOP3.LUT R2, R2, 0xf, R7, 0xb8, !PT ;  /* 0x0000000f02027812 */ /* 0x002fca00078eb807 */
[----:B------:R3:W-:Y:S02]  /*0730*/  STS [UR8+0x1c], R2 ;  /* 0x00001c02ff007988 */ /* 0x0007e40008000808 */
.L_x_11:
[----:B------:R-:W-:Y:S05]  /*0740*/  BSYNC.RECONVERGENT B0 ;  /* 0x0000000000007941 */ /* 0x000fea0003800200 */
.L_x_10:
[----:B------:R-:W-:Y:S04]  /*0750*/  BSSY.RECONVERGENT B1, `(.L_x_12) ;  /* 0x000001d000017945 */ /* 0x000fe80003800200 */
[----:B------:R-:W-:Y:S04]  /*0760*/  BSSY.RELIABLE B0, `(.L_x_13) ;  /* 0x0000018000007945 */ /* 0x000fe80003800100 */
[----:B------:R-:W-:Y:S05]  /*0770*/  @P3 BRA `(.L_x_14) ;  /* 0x00000000001c3947 */ /* 0x000fea0003800000 */
[----:B-123--:R-:W1:Y:S02]  /*0780*/  LDS R2, [UR8+0x34] ;  /* 0x00003408ff027984 */ /* 0x00ee640008000800 */
[----:B-1----:R-:W-:-:S05]  /*0790*/  LOP3.LUT R2, R2, 0x7, RZ, 0xb8, !PT ;  /* 0x0000000702027812 */ /* 0x002fca00078eb8ff */
[----:B------:R1:W-:Y:S01]  /*07a0*/  STS [UR8+0x34], R2 ;  /* 0x00003402ff007988 */ /* 0x0003e20008000808 */
[----:B------:R-:W-:Y:S05]  /*07b0*/  @P3 BRA `(.L_x_15) ;  /* 0x00000000001c3947 */ /* 0x000fea0003800000 */
[----:B-1----:R-:W1:Y:S02]  /*07c0*/  LDS R2, [UR8+0x34] ;  /* 0x00003408ff027984 */ /* 0x002e640008000800 */
[----:B-1----:R-:W-:-:S05]  /*07d0*/  LOP3.LUT R2, R2, 0x38, RZ, 0xb8, !PT ;  /* 0x0000003802027812 */ /* 0x002fca00078eb8ff */
[----:B------:R4:W-:Y:S02]  /*07e0*/  STS [UR8+0x34], R2 ;  /* 0x00003402ff007988 */ /* 0x0009e40008000808 */
.L_x_14:
[----:B------:R-:W-:Y:S05]  /*07f0*/  @P3 BRA `(.L_x_16) ;  /* 0x00000000001c3947 */ /* 0x000fea0003800000 */
[----:B-1234-:R-:W1:Y:S02]  /*0800*/  LDS R2, [UR8+0x8] ;  /* 0x00000808ff027984 */ /* 0x01ee640008000800 */
[----:B-1----:R-:W-:-:S05]  /*0810*/  LOP3.LUT R2, R2, 0x780, RZ, 0xb8, !PT ;  /* 0x0000078002027812 */ /* 0x002fca00078eb8ff */
[----:B------:R2:W-:Y:S02]  /*0820*/  STS [UR8+0x8], R2 ;  /* 0x00000802ff007988 */ /* 0x0005e40008000808 */
.L_x_15:
[----:B------:R-:W-:Y:S05]  /*0830*/  @P3 BRA `(.L_x_17) ;  /* 0x0000000000283947 */ /* 0x000fea0003800000 */
[----:B-12---:R-:W1:Y:S02]  /*0840*/  LDS R2, [UR8+0x8] ;  /* 0x00000808ff027984 */ /* 0x006e640008000800 */
[----:B-1----:R-:W-:-:S05]  /*0850*/  LOP3.LUT R2, R2, 0x1800, RZ, 0xb8, !PT ;  /* 0x0000180002027812 */ /* 0x002fca00078eb8ff */
[----:B------:R5:W-:Y:S02]  /*0860*/  STS [UR8+0x8], R2 ;  /* 0x00000802ff007988 */ /* 0x000be40008000808 */
.L_x_16:
[----:B------:R-:W-:Y:S05]  /*0870*/  @P3 BREAK.RELIABLE B0 ;  /* 0x0000000000003942 */ /* 0x000fea0003800100 */
[----:B------:R-:W-:Y:S05]  /*0880*/  @P3 BRA `(.L_x_18) ;  /* 0x0000000000243947 */ /* 0x000fea0003800000 */
[----:B-1-3--:R-:W1:Y:S01]  /*0890*/  LDS R3, [UR8+0x8] ;  /* 0x00000808ff037984 */ /* 0x00ae620008000800 */
[----:B--2-45:R-:W-:-:S05]  /*08a0*/  IMAD.MOV.U32 R2, RZ, RZ, 0x6000 ;  /* 0x00006000ff027424 */ /* 0x034fca00078e00ff */
[----:B-1----:R-:W-:-:S04]  /*08b0*/  LOP3.LUT R2, R3, 0x4000, R2, 0xd8, !PT ;  /* 0x0000400003027812 */ /* 0x002fc800078ed802 */
[----:B------:R-:W-:-:S05]  /*08c0*/  LOP3.LUT R2, R2, 0x400000, RZ, 0xb8, !PT ;  /* 0x0040000002027812 */ /* 0x000fca00078eb8ff */
[----:B------:R3:W-:Y:S02]  /*08d0*/  STS [UR8+0x8], R2 ;  /* 0x00000802ff007988 */ /* 0x0007e40008000808 */
.L_x_17:
[----:B------:R-:W-:Y:S05]  /*08e0*/  BSYNC.RELIABLE B0 ;  /* 0x0000000000007941 */ /* 0x000fea0003800100 */
.L_x_13:
[----:B-123--:R-:W1:Y:S02]  /*08f0*/  @!P3 LDS R2, [UR8+0x8] ;  /* 0x00000808ff02b984 */ /* 0x00ee640008000800 */
[----:B-1----:R-:W-:-:S05]  /*0900*/  @!P3 LOP3.LUT R2, R2, 0x8000, RZ, 0xb8, !PT ;  /* 0x000080000202b812 */ /* 0x002fca00078eb8ff */
[----:B------:R1:W-:Y:S02]  /*0910*/  @!P3 STS [UR8+0x8], R2 ;  /* 0x00000802ff00b988 */ /* 0x0003e40008000808 */
.L_x_18:
[----:B------:R-:W-:Y:S05]  /*0920*/  BSYNC.RECONVERGENT B1 ;  /* 0x0000000000017941 */ /* 0x000fea0003800200 */
.L_x_12:
[----:B------:R-:W-:Y:S05]  /*0930*/  WARPSYNC.ALL ;  /* 0x0000000000007948 */ /* 0x000fea0003800000 */
[----:B------:R-:W-:Y:S01]  /*0940*/  NOP ;  /* 0x0000000000007918 */ /* 0x000fe20000000000 */
[----:B------:R-:W-:Y:S05]  /*0950*/  @P0 BRA `(.L_x_19) ;  /* 0x0000000000300947 */ /* 0x000fea0003800000 */
[----:B-12345:R-:W1:Y:S01]  /*0960*/  S2R R2, SR_LANEID ;  /* 0x0000000000027919 */ /* 0x03ee620000000000 */
[----:B------:R-:W-:Y:S05]  /*0970*/  WARPSYNC.ALL ;  /* 0x0000000000007948 */ /* 0x000fea0003800000 */
[----:B------:R-:W-:Y:S01]  /*0980*/  NOP ;  /* 0x0000000000007918 */ /* 0x000fe20000000000 */
[----:B-1----:R-:W-:-:S05]  /*0990*/  IMAD.SHL.U32 R7, R2, 0x4, RZ ;  /* 0x0000000402077824 */ /* 0x002fca00078e00ff */
[----:B------:R-:W1:Y:S01]  /*09a0*/  LDS R9, [R7+UR8] ;  /* 0x0000000807097984 */ /* 0x000e620008000800 */
[----:B------:R-:W-:-:S05]  /*09b0*/  IADD3 R2, P1, PT, R7, UR24, RZ ;  /* 0x0000001807027c10 */ /* 0x000fca000ff3e0ff */
[----:B------:R-:W-:-:S05]  /*09c0*/  IMAD.X R3, RZ, RZ, UR25, P1 ;  /* 0x00000019ff037e24 */ /* 0x000fca00088e06ff */
[----:B-1----:R1:W2:Y:S01]  /*09d0*/  ATOMG.E.EXCH.STRONG.GPU PT, RZ, [R2], R9 ;  /* 0x0000000902ff73a8 */ /* 0x0022a200041ee100 */
[----:B------:R-:W-:-:S04]  /*09e0*/  DEPBAR {5,4,3,2,1,0} ;  /* 0x0000003f0000791a */ /* 0x000fc80000000000 */
[----:B------:R-:W3:Y:S02]  /*09f0*/  CCTL.E.C.LDCU.IV.DEEP [UR24] ;  /* 0x0000000018007540 */ /* 0x000ee40009c08000 */
[----:B---3--:R1:W-:Y:S01]  /*0a00*/  UTMACCTL.IV [UR24] ;  /* 0x00000000180079b9 */ /* 0x0083e20008000000 */
[----:B------:R-:W-:Y:S01]  /*0a10*/  NOP ;  /* 0x0000000000007918 */ /* 0x000fe20000000000 */
.L_x_19:
[----:B------:R-:W-:Y:S05]  /*0a20*/  @P0 BRA `(.L_x_20) ;  /* 0x00000000000c0947 */ /* 0x000fea0003800000 */
[----:B------:R0:W-:Y:S01]  /*0a30*/  UTMACMDFLUSH ;  /* 0x00000000000079b7 */ /* 0x0001e20000000000 */
[----:B------:R-:W-:Y:S05]  /*0a40*/  @P0 BRA `(.L_x_20) ;  /* 0x0000000000040947 */ /* 0x000fea0003800000 */
[----:B------:R-:W-:-:S04]  /*0a50*/  DEPBAR.LE SB0, 0x0 ;  /* 0x000080000000791a */ /* 0x000fc80000000000 */
.L_x_20:
[----:B------:R-:W-:Y:S05]  /*0a60*/  WARPSYNC.ALL ;  /* 0x0000000000007948 */ /* 0x000fea0003800000 */
[----:B------:R-:W-:Y:S01]  /*0a70*/  NOP ;  /* 0x0000000000007918 */ /* 0x000fe20000000000 */
[----:B--2---:R-:W-:Y:S06]  /*0a80*/  BAR.SYNC.DEFER_BLOCKING 0x0 ;  /* 0x0000000000007b1d */ /* 0x004fec0000010000 */
[----:B------:R-:W-:Y:S02]  /*0a90*/  BSSY.RECONVERGENT B1, `(.L_x_21) ;  /* 0x000000b000017945 */ /* 0x000fe40003800200 */
[----:B------:R-:W-:Y:S06]  /*0aa0*/  BAR.SYNC.DEFER_BLOCKING 0x0 ;  /* 0x0000000000007b1d */ /* 0x000fec0000010000 */
[----:B------:R2:W-:Y:S01]  /*0ab0*/  @!P0 STS [R4], RZ ;  /* 0x000000ff04008388 */ /* 0x0005e20000000800 */
[----:B------:R-:W-:Y:S01]  /*0ac0*/  NOP ;  /* 0x0000000000007918 */ /* 0x000fe20000000000 */
[----:B------:R-:W-:Y:S05]  /*0ad0*/  @P3 BRA `(.L_x_22) ;  /* 0x0000000000183947 */ /* 0x000fea0003800000 */
[----:B-1-345:R-:W1:Y:S01]  /*0ae0*/  LDS R2, [UR8+0x8] ;  /* 0x00000808ff027984 */ /* 0x03ae620008000800 */
[----:B------:R-:W3:Y:S01]  /*0af0*/  LDC.64 R8, c[0x0][0x388] ;  /* 0x0000e200ff087b82 */ /* 0x000ee20000000a00 */
[----:B------:R-:W-:Y:S02]  /*0b00*/  IMAD.MOV.U32 R3, RZ, RZ, 0x70 ;  /* 0x00000070ff037424 */ /* 0x000fe400078e00ff */
[----:B---3--:R3:W-:Y:S03]  /*0b10*/  STS.64 [UR8], R8 ;  /* 0x00000008ff007988 */ /* 0x0087e60008000a08 */
[----:B-1----:R-:W-:-:S05]  /*0b20*/  LOP3.LUT R2, R2, 0x10, R3, 0xd8, !PT ;  /* 0x0000001002027812 */ /* 0x002fca00078ed803 */
[----:B------:R3:W-:Y:S02]  /*0b30*/  STS [UR8+0x8], R2 ;  /* 0x00000802ff007988 */ /* 0x0007e40008000808 */
.L_x_22:
[----:B-1----:R-:W-:Y:S05]  /*0b40*/  BSYNC.RECONVERGENT B1 ;  /* 0x0000000000017941 */ /* 0x002fea0003800200 */
.L_x_21:
[----:B------:R-:W-:Y:S04]  /*0b50*/  BSSY.RECONVERGENT B2, `(.L_x_23) ;  /* 0x000000f000027945 */ /* 0x000fe80003800200 */
[----:B------:R-:W-:Y:S04]  /*0b60*/  BSSY.RELIABLE B1, `(.L_x_24) ;  /* 0x000000c000017945 */ /* 0x000fe80003800100 */
[----:B------:R-:W-:Y:S05]  /*0b70*/  @P3 BRA `(.L_x_25) ;  /* 0x0000000000283947 */ /* 0x000fea0003800000 */
[----:B---345:R-:W1:Y:S01]  /*0b80*/  LDS R2, [UR8+0x34] ;  /* 0x00003408ff027984 */ /* 0x038e620008000800 */
[----:B------:R-:W-:Y:S01]  /*0b90*/  IMAD.MOV.U32 R3, RZ, RZ, 0x3f000000 ;  /* 0x3f000000ff037424 */ /* 0x000fe200078e00ff */
[----:B------:R-:W-:Y:S05]  /*0ba0*/  @P3 BREAK.RELIABLE B1 ;  /* 0x0000000000013942 */ /* 0x000fea0003800100 */
[----:B-1----:R-:W-:-:S05]  /*0bb0*/  LOP3.LUT R2, R2, 0xff000000, R3, 0xb8, !PT ;  /* 0xff00000002027812 */ /* 0x002fca00078eb803 */
[----:B------:R1:W-:Y:S01]  /*0bc0*/  STS [UR8+0x34], R2 ;  /* 0x00003402ff007988 */ /* 0x0003e20008000808 */
[----:B------:R-:W-:Y:S05]  /*0bd0*/  @P3 BRA `(.L_x_26) ;  /* 0x0000000000183947 */ /* 0x000fea0003800000 */
[----:B-1----:R-:W1:Y:S01]  /*0be0*/  LDS R2, [UR8+0x38] ;  /* 0x00003808ff027984 */ /* 0x002e620008000800 */
[----:B------:R-:W-:-:S05]  /*0bf0*/  IMAD.MOV.U32 R3, RZ, RZ, 0x7f ;  /* 0x0000007fff037424 */ /* 0x000fca00078e00ff */
[----:B-1----:R-:W-:-:S05]  /*0c00*/  LOP3.LUT R2, R2, 0xff, R3, 0xb8, !PT ;  /* 0x000000ff02027812 */ /* 0x002fca00078eb803 */
[----:B------:R1:W-:Y:S02]  /*0c10*/  STS [UR8+0x38], R2 ;  /* 0x00003802ff007988 */ /* 0x0003e40008000808 */
.L_x_25:
[----:B------:R-:W-:Y:S05]  /*0c20*/  BSYNC.RELIABLE B1 ;  /* 0x0000000000017941 */ /* 0x000fea0003800100 */
.L_x_24:
[----:B------:R1:W-:Y:S02]  /*0c30*/  @!P3 STS [UR8+0x20], R5 ;  /* 0x00002005ff00b988 */ /* 0x0003e40008000808 */
.L_x_26:
[----:B------:R-:W-:Y:S05]  /*0c40*/  BSYNC.RECONVERGENT B2 ;  /* 0x0000000000027941 */ /* 0x000fea0003800200 */
.L_x_23:
[----:B------:R-:W-:Y:S05]  /*0c50*/  WARPSYNC.ALL ;  /* 0x0000000000007948 */ /* 0x000fea0003800000 */
[----:B------:R-:W-:Y:S01]  /*0c60*/  NOP ;  /* 0x0000000000007918 */ /* 0x000fe20000000000 */
[----:B-1----:R-:W1:Y:S01]  /*0c70*/  LDC R5, c[0x0][0x39c] ;  /* 0x0000e700ff057b82 */ /* 0x002e620000000800 */
[----:B------:R-:W-:Y:S01]  /*0c80*/  BSSY.RECONVERGENT B2, `(.L_x_27) ;  /* 0x000000b000027945 */ /* 0x000fe20003800200 */
[----:B-1----:R-:W-:-:S03]  /*0c90*/  VIADD R5, R5, 0xffffffff ;  /* 0xffffffff05057836 */ /* 0x002fc60000000000 */
[----:B------:R-:W-:Y:S05]  /*0ca0*/  @P3 BRA `(.L_x_28) ;  /* 0x0000000000203947 */ /* 0x000fea0003800000 */
[----:B---345:R-:W1:Y:S01]  /*0cb0*/  LDS R2, [UR8+0x1c] ;  /* 0x00001c08ff027984 */ /* 0x038e620008000800 */
[----:B------:R-:W3:Y:S03]  /*0cc0*/  LDC.64 R8, c[0x0][0x3b0] ;  /* 0x0000ec00ff087b82 */ /* 0x000ee60000000a00 */
[----:B------:R4:W-:Y:S01]  /*0cd0*/  STS [UR8+0x24], R5 ;  /* 0x00002405ff007988 */ /* 0x0009e20008000808 */
[--C-:B---3--:R-:W-:Y:S02]  /*0ce0*/  SHF.R.U32.HI R7, RZ, 0x4, R9.reuse ;  /* 0x00000004ff077819 */ /* 0x108fe40000011609 */
[----:B------:R-:W-:-:S05]  /*0cf0*/  SHF.R.U64 R3, R8, 0x4, R9 ;  /* 0x0000000408037819 */ /* 0x000fca0000001209 */
[----:B------:R4:W-:Y:S01]  /*0d00*/  STS [UR8+0xc], R3 ;  /* 0x00000c03ff007988 */ /* 0x0009e20008000808 */
[----:B-1----:R-:W-:-:S05]  /*0d10*/  LOP3.LUT R2, R2, 0xf, R7, 0xb8, !PT ;  /* 0x0000000f02027812 */ /* 0x002fca00078eb807 */
[----:B------:R4:W-:Y:S02]  /*0d20*/  STS [UR8+0x1c], R2 ;  /* 0x00001c02ff007988 */ /* 0x0009e40008000808 */
.L_x_28:
[----:B------:R-:W-:Y:S05]  /*0d30*/  BSYNC.RECONVERGENT B2 ;  /* 0x0000000000027941 */ /* 0x000fea0003800200 */
.L_x_27:
[----:B------:R-:W-:Y:S04]  /*0d40*/  BSSY.RECONVERGENT B3, `(.L_x_29) ;  /* 0x000001d000037945 */ /* 0x000fe80003800200 */
[----:B------:R-:W-:Y:S04]  /*0d50*/  BSSY.RELIABLE B2, `(.L_x_30) ;  /* 0x0000018000027945 */ /* 0x000fe80003800100 */
[----:B------:R-:W-:Y:S05]  /*0d60*/  @P3 BRA `(.L_x_31) ;  /* 0x00000000001c3947 */ /* 0x000fea0003800000 */
[----:B---345:R-:W1:Y:S02]  /*0d70*/  LDS R2, [UR8+0x34] ;  /* 0x00003408ff027984 */ /* 0x038e640008000800 */
[----:B-1----:R-:W-:-:S05]  /*0d80*/  LOP3.LUT R2, R2, 0x7, RZ, 0xb8, !PT ;  /* 0x0000000702027812 */ /* 0x002fca00078eb8ff */
[----:B------:R1:W-:Y:S01]  /*0d90*/  STS [UR8+0x34], R2 ;  /* 0x00003402ff007988 */ /* 0x0003e20008000808 */
[----:B------:R-:W-:Y:S05]  /*0da0*/  @P3 BRA `(.L_x_32) ;  /* 0x00000000001c3947 */ /* 0x000fea0003800000 */
[----:B-1----:R-:W1:Y:S02]  /*0db0*/  LDS R2, [UR8+0x34] ;  /* 0x00003408ff027984 */ /* 0x002e640008000800 */
[----:B-1----:R-:W-:-:S05]  /*0dc0*/  LOP3.LUT R2, R2, 0x38, RZ, 0xb8, !PT ;  /* 0x0000003802027812 */ /* 0x002fca00078eb8ff */
[----:B------:R1:W-:Y:S02]  /*0dd0*/  STS [UR8+0x34], R2 ;  /* 0x00003402ff007988 */ /* 0x0003e40008000808 */
.L_x_31:
[----:B------:R-:W-:Y:S05]  /*0de0*/  @P3 BRA `(.L_x_33) ;  /* 0x00000000001c3947 */ /* 0x000fea0003800000 */
[----:B-1-345:R-:W1:Y:S02]  /*0df0*/  LDS R2, [UR8+0x8] ;  /* 0x00000808ff027984 */ /* 0x03ae640008000800 */
[----:B-1----:R-:W-:-:S05]  /*0e00*/  LOP3.LUT R2, R2, 0x780, RZ, 0xb8, !PT ;  /* 0x0000078002027812 */ /* 0x002fca00078eb8ff */
[----:B------:R3:W-:Y:S02]  /*0e10*/  STS [UR8+0x8], R2 ;  /* 0x00000802ff007988 */ /* 0x0007e40008000808 */
.L_x_32:
[----:B------:R-:W-:Y:S05]  /*0e20*/  @P3 BRA `(.L_x_34) ;  /* 0x0000000000283947 */ /* 0x000fea0003800000 */
[----:B-1-3--:R-:W1:Y:S02]  /*0e30*/  LDS R2, [UR8+0x8] ;  /* 0x00000808ff027984 */ /* 0x00ae640008000800 */
[----:B-1----:R-:W-:-:S05]  /*0e40*/  LOP3.LUT R2, R2, 0x1800, RZ, 0xb8, !PT ;  /* 0x0000180002027812 */ /* 0x002fca00078eb8ff */
[----:B------:R1:W-:Y:S02]  /*0e50*/  STS [UR8+0x8], R2 ;  /* 0x00000802ff007988 */ /* 0x0003e40008000808 */
.L_x_33:
[----:B------:R-:W-:Y:S05]  /*0e60*/  @P3 BREAK.RELIABLE B2 ;  /* 0x0000000000023942 */ /* 0x000fea0003800100 */
[----:B------:R-:W-:Y:S05]  /*0e70*/  @P3 BRA `(.L_x_35) ;  /* 0x0000000000243947 */ /* 0x000fea0003800000 */
[----:B-1-345:R-:W1:Y:S01]  /*0e80*/  LDS R2, [UR8+0x8] ;  /* 0x00000808ff027984 */ /* 0x03ae620008000800 */
[----:B------:R-:W-:-:S05]  /*0e90*/  IMAD.MOV.U32 R3, RZ, RZ, 0x6000 ;  /* 0x00006000ff037424 */ /* 0x000fca00078e00ff */
[----:B-1----:R-:W-:-:S04]  /*0ea0*/  LOP3.LUT R2, R2, 0x4000, R3, 0xd8, !PT ;  /* 0x0000400002027812 */ /* 0x002fc800078ed803 */
[----:B------:R-:W-:-:S05]  /*0eb0*/  LOP3.LUT R2, R2, 0x400000, RZ, 0xb8, !PT ;  /* 0x0040000002027812 */ /* 0x000fca00078eb8ff */
[----:B------:R4:W-:Y:S02]  /*0ec0*/  STS [UR8+0x8], R2 ;  /* 0x00000802ff007988 */ /* 0x0009e40008000808 */
.L_x_34:
[----:B------:R-:W-:Y:S05]  /*0ed0*/  BSYNC.RELIABLE B2 ;  /* 0x0000000000027941 */ /* 0x000fea0003800100 */
.L_x_30:
[----:B-1-34-:R-:W1:Y:S02]  /*0ee0*/  @!P3 LDS R2, [UR8+0x8] ;  /* 0x00000808ff02b984 */ /* 0x01ae640008000800 */
[----:B-1----:R-:W-:-:S05]  /*0ef0*/  @!P3 LOP3.LUT R2, R2, 0x8000, RZ, 0xb8, !PT ;  /* 0x000080000202b812 */ /* 0x002fca00078eb8ff */
[----:B------:R1:W-:Y:S02]  /*0f00*/  @!P3 STS [UR8+0x8], R2 ;  /* 0x00000802ff00b988 */ /* 0x0003e40008000808 */
.L_x_35:
[----:B------:R-:W-:Y:S05]  /*0f10*/  BSYNC.RECONVERGENT B3 ;  /* 0x0000000000037941 */ /* 0x000fea0003800200 */
.L_x_29:
[----:B------:R-:W-:Y:S05]  /*0f20*/  WARPSYNC.ALL ;  /* 0x0000000000007948 */ /* 0x000fea0003800000 */
[----:B------:R-:W-:Y:S01]  /*0f30*/  NOP ;  /* 0x0000000000007918 */ /* 0x000fe20000000000 */
[----:B------:R-:W-:-:S04]  /*0f40*/  UIADD3 UR5, UPT, UPT, UR4, 0x80, URZ ;  /* 0x0000008004057890 */ /* 0x000fc8000fffe0ff */
[----:B------:R-:W-:-:S04]  /*0f50*/  UIADD3 UR26, UP0, UPT, UR5, UR20, URZ ;  /* 0x00000014051a7290 */ /* 0x000fc8000ff1e0ff */
[----:B------:R-:W-:Y:S01]  /*0f60*/  ULEA.HI.X.SX32 UR27, UR5, UR21, 0x1, UP0 ;  /* 0x00000015051b7291 */ /* 0x000fe200080f0eff */
[----:B------:R-:W-:Y:S11]  /*0f70*/  @P0 BRA `(.L_x_36) ;  /* 0x0000000000300947 */ /* 0x000ff60003800000 */
[----:B-1-345:R-:W1:Y:S01]  /*0f80*/  S2R R2, SR_LANEID ;  /* 0x0000000000027919 */ /* 0x03ae620000000000 */
[----:B------:R-:W-:Y:S05]  /*0f90*/  WARPSYNC.ALL ;  /* 0x0000000000007948 */ /* 0x000fea0003800000 */
[----:B------:R-:W-:Y:S01]  /*0fa0*/  NOP ;  /* 0x0000000000007918 */ /* 0x000fe20000000000 */
[----:B-1----:R-:W-:-:S05]  /*0fb0*/  IMAD.SHL.U32 R8, R2, 0x4, RZ ;  /* 0x0000000402087824 */ /* 0x002fca00078e00ff */
[----:B------:R-:W1:Y:S01]  /*0fc0*/  LDS R7, [R8+UR8] ;  /* 0x0000000808077984 */ /* 0x000e620008000800 */
[----:B------:R-:W-:-:S05]  /*0fd0*/  IADD3 R2, P1, PT, R8, UR26, RZ ;  /* 0x0000001a08027c10 */ /* 0x000fca000ff3e0ff */
[----:B------:R-:W-:-:S05]  /*0fe0*/  IMAD.X R3, RZ, RZ, UR27, P1 ;  /* 0x0000001bff037e24 */ /* 0x000fca00088e06ff */
[----:B-1----:R1:W3:Y:S01]  /*0ff0*/  ATOMG.E.EXCH.STRONG.GPU PT, RZ, [R2], R7 ;  /* 0x0000000702ff73a8 */ /* 0x0022e200041ee100 */
[----:B------:R-:W-:-:S04]  /*1000*/  DEPBAR {5,4,3,2,1,0} ;  /* 0x0000003f0000791a */ /* 0x000fc80000000000 */
[----:B------:R-:W4:Y:S02]  /*1010*/  CCTL.E.C.LDCU.IV.DEEP [UR26] ;  /* 0x000000001a007540 */ /* 0x000f240009c08000 */
[----:B----4-:R1:W-:Y:S01]  /*1020*/  UTMACCTL.IV [UR26] ;  /* 0x000000001a0079b9 */ /* 0x0103e20008000000 */
[----:B------:R-:W-:Y:S01]  /*1030*/  NOP ;  /* 0x0000000000007918 */ /* 0x000fe20000000000 */
.L_x_36:
[----:B------:R-:W-:Y:S05]  /*1040*/  @P0 BRA `(.L_x_37) ;  /* 0x00000000000c0947 */ /* 0x000fea0003800000 */
[----:B------:R0:W-:Y:S01]  /*1050*/  UTMACMDFLUSH ;  /* 0x00000000000079b7 */ /* 0x0001e20000000000 */
[----:B------:R-:W-:Y:S05]  /*1060*/  @P0 BRA `(.L_x_37) ;  /* 0x0000000000040947 */ /* 0x000fea0003800000 */
[----:B------:R-:W-:-:S04]  /*1070*/  DEPBAR.LE SB0, 0x0 ;  /* 0x000080000000791a */ /* 0x000fc80000000000 */
.L_x_37:
[----:B------:R-:W-:Y:S05]  /*1080*/  WARPSYNC.ALL ;  /* 0x0000000000007948 */ /* 0x000fea0003800000 */
[----:B------:R-:W-:Y:S01]  /*1090*/  NOP ;  /* 0x0000000000007918 */ /* 0x000fe20000000000 */
[----:B---3--:R-:W-:Y:S06]  /*10a0*/  BAR.SYNC.DEFER_BLOCKING 0x0 ;  /* 0x0000000000007b1d */ /* 0x008fec0000010000 */
[----:B------:R-:W-:Y:S02]  /*10b0*/  BSSY.RECONVERGENT B3, `(.L_x_38) ;  /* 0x000000b000037945 */ /* 0x000fe40003800200 */
[----:B------:R-:W-:Y:S06]  /*10c0*/  BAR.SYNC.DEFER_BLOCKING 0x0 ;  /* 0x0000000000007b1d */ /* 0x000fec0000010000 */
[----:B------:R3:W-:Y:S01]  /*10d0*/  @!P0 STS [R4], RZ ;  /* 0x000000ff04008388 */ /* 0x0007e20000000800 */
[----:B------:R-:W-:Y:S01]  /*10e0*/  NOP ;  /* 0x0000000000007918 */ /* 0x000fe20000000000 */
[----:B------:R-:W-:Y:S05]  /*10f0*/  @P3 BRA `(.L_x_39) ;  /* 0x0000000000183947 */ /* 0x000fea0003800000 */
[----:B-1--45:R-:W1:Y:S01]  /*1100*/  LDS R2, [UR8+0x8] ;  /* 0x00000808ff027984 */ /* 0x032e620008000800 */
[----:B------:R-:W4:Y:S01]  /*1110*/  LDC.64 R8, c[0x0][0x390] ;  /* 0x0000e400ff087b82 */ /* 0x000f220000000a00 */
[----:B------:R-:W-:Y:S02]  /*1120*/  IMAD.MOV.U32 R3, RZ, RZ, 0x70 ;  /* 0x00000070ff037424 */ /* 0x000fe400078e00ff */
[----:B----4-:R4:W-:Y:S03]  /*1130*/  STS.64 [UR8], R8 ;  /* 0x00000008ff007988 */ /* 0x0109e60008000a08 */
[----:B-1----:R-:W-:-:S05]  /*1140*/  LOP3.LUT R2, R2, 0x10, R3, 0xd8, !PT ;  /* 0x0000001002027812 */ /* 0x002fca00078ed803 */
[----:B------:R4:W-:Y:S02]  /*1150*/  STS [UR8+0x8], R2 ;  /* 0x00000802ff007988 */ /* 0x0009e40008000808 */
.L_x_39:
[----:B-1----:R-:W-:Y:S05]  /*1160*/  BSYNC.RECONVERGENT B3 ;  /* 0x0000000000037941 */ /* 0x002fea0003800200 */
.L_x_38:
[----:B------:R-:W-:Y:S04]  /*1170*/  BSSY.RECONVERGENT B4, `(.L_x_40) ;  /* 0x0000033000047945 */ /* 0x000fe80003800200 */
[----:B------:R-:W-:Y:S04]  /*1180*/  BSSY.RELIABLE B3, `(.L_x_41) ;  /* 0x000002e000037945 */ /* 0x000fe80003800100 */
[----:B------:R-:W-:Y:S05]  /*1190*/  @P3 BRA `(.L_x_42) ;  /* 0x0000000000243947 */ /* 0x000fea0003800000 */
[----:B----45:R-:W1:Y:S01]  /*11a0*/  LDS R2, [UR8+0x34] ;  /* 0x00003408ff027984 */ /* 0x030e620008000800 */
[----:B------:R-:W-:-:S05]  /*11b0*/  IMAD.MOV.U32 R3, RZ, RZ, 0x7f000000 ;  /* 0x7f000000ff037424 */ /* 0x000fca00078e00ff */
[----:B-1----:R-:W-:-:S05]  /*11c0*/  LOP3.LUT R2, R2, 0xff000000, R3, 0xb8, !PT ;  /* 0xff00000002027812 */ /* 0x002fca00078eb803 */
[----:B------:R1:W-:Y:S01]  /*11d0*/  STS [UR8+0x34], R2 ;  /* 0x00003402ff007988 */ /* 0x0003e20008000808 */
[----:B------:R-:W-:Y:S05]  /*11e0*/  @P3 BRA `(.L_x_43) ;  /* 0x0000000000183947 */ /* 0x000fea0003800000 */
[----:B-1----:R-:W1:Y:S01]  /*11f0*/  LDS R2, [UR8+0x38] ;  /* 0x00003808ff027984 */ /* 0x002e620008000800 */
[----:B------:R-:W-:-:S05]  /*1200*/  IMAD.MOV.U32 R3, RZ, RZ, 0x7f ;  /* 0x0000007fff037424 */ /* 0x000fca00078e00ff */
[----:B-1----:R-:W-:-:S05]  /*1210*/  LOP3.LUT R2, R2, 0xff, R3, 0xb8, !PT ;  /* 0x000000ff02027812 */ /* 0x002fca00078eb803 */
[----:B------:R1:W-:Y:S02]  /*1220*/  STS [UR8+0x38], R2 ;  /* 0x00003802ff007988 */ /* 0x0003e40008000808 */
.L_x_42:
[----:B------:R-:W-:Y:S05]  /*1230*/  @P3 BRA `(.L_x_44) ;  /* 0x00000000000c3947 */ /* 0x000fea0003800000 */
[----:B------:R1:W-:Y:S02]  /*1240*/  STS [UR8+0x20], R5 ;  /* 0x00002005ff007988 */ /* 0x0003e40008000808 */
.L_x_43:
[----:B------:R-:W-:Y:S05]  /*1250*/  @P3 BRA `(.L_x_45) ;  /* 0x0000000000243947 */ /* 0x000fea0003800000 */
[----:B------:R1:W-:Y:S02]  /*1260*/  STS [UR8+0x24], R6 ;  /* 0x00002406ff007988 */ /* 0x0003e40008000808 */
.L_x_44:
[----:B------:R-:W-:Y:S05]  /*1270*/  @P3 BRA `(.L_x_46) ;  /* 0x00000000002c3947 */ /* 0x000fea0003800000 */
[----:B-1--45:R-:W1:Y:S01]  /*1280*/  LDS R2, [UR8+0x1c] ;  /* 0x00001c08ff027984 */ /* 0x032e620008000800 */
[----:B------:R-:W4:Y:S02]  /*1290*/  LDC.64 R6, c[0x0][0x3b8] ;  /* 0x0000ee00ff067b82 */ /* 0x000f240000000a00 */
[--C-:B----4-:R-:W-:Y:S02]  /*12a0*/  SHF.R.U32.HI R5, RZ, 0x4, R7.reuse ;  /* 0x00000004ff057819 */ /* 0x110fe40000011607 */
[----:B------:R-:W-:-:S05]  /*12b0*/  SHF.R.U64 R3, R6, 0x4, R7 ;  /* 0x0000000406037819 */ /* 0x000fca0000001207 */
[----:B------:R4:W-:Y:S01]  /*12c0*/  STS [UR8+0xc], R3 ;  /* 0x00000c03ff007988 */ /* 0x0009e20008000808 */
[----:B-1----:R-:W-:-:S05]  /*12d0*/  LOP3.LUT R2, R2, 0xf, R5, 0xb8, !PT ;  /* 0x0000000f02027812 */ /* 0x002fca00078eb805 */
[----:B------:R4:W-:Y:S02]  /*12e0*/  STS [UR8+0x1c], R2 ;  /* 0x00001c02ff007988 */ /* 0x0009e40008000808 */
.L_x_45:
[----:B------:R-:W-:Y:S05]  /*12f0*/  @P3 BRA `(.L_x_47) ;  /* 0x00000000001c3947 */ /* 0x000fea0003800000 */
[----:B-1--45:R-:W1:Y:S02]  /*1300*/  LDS R2, [UR8+0x34] ;  /* 0x00003408ff027984 */ /* 0x032e640008000800 */
[----:B-1----:R-:W-:-:S05]  /*1310*/  LOP3.LUT R2, R2, 0x7, RZ, 0xb8, !PT ;  /* 0x0000000702027812 */ /* 0x002fca00078eb8ff */
[----:B------:R1:W-:Y:S02]  /*1320*/  STS [UR8+0x34], R2 ;  /* 0x00003402ff007988 */ /* 0x0003e40008000808 */
.L_x_46:
[----:B------:R-:W-:Y:S05]  /*1330*/  @P3 BRA `(.L_x_48) ;  /* 0x00000000001c3947 */ /* 0x000fea0003800000 */
[----:B-1--45:R-:W1:Y:S02]  /*1340*/  LDS R2, [UR8+0x34] ;  /* 0x00003408ff027984 */ /* 0x032e640008000800 */
[----:B-1----:R-:W-:-:S05]  /*1350*/  LOP3.LUT R2, R2, 0x38, RZ, 0xb8, !PT ;  /* 0x0000003802027812 */ /* 0x002fca00078eb8ff */
[----:B------:R1:W-:Y:S02]  /*1360*/  STS [UR8+0x34], R2 ;  /* 0x00003402ff007988 */ /* 0x0003e40008000808 */
.L_x_47:
[----:B------:R-:W-:Y:S05]  /*1370*/  @P3 BRA `(.L_x_49) ;  /* 0x00000000001c3947 */ /* 0x000fea0003800000 */
[----:B-1--45:R-:W1:Y:S02]  /*1380*/  LDS R2, [UR8+0x8] ;  /* 0x00000808ff027984 */ /* 0x032e640008000800 */
[----:B-1----:R-:W-:-:S05]  /*1390*/  LOP3.LUT R2, R2, 0x780, RZ, 0xb8, !PT ;  /* 0x0000078002027812 */ /* 0x002fca00078eb8ff */
[----:B------:R1:W-:Y:S02]  /*13a0*/  STS [UR8+0x8], R2 ;  /* 0x00000802ff007988 */ /* 0x0003e40008000808 */
.L_x_48:
[----:B------:R-:W-:Y:S05]  /*13b0*/  @P3 BRA `(.L_x_50) ;  /* 0x0000000000283947 */ /* 0x000fea0003800000 */
[----:B-1--45:R-:W1:Y:S02]  /*13c0*/  LDS R2, [UR8+0x8] ;  /* 0x00000808ff027984 */ /* 0x032e640008000800 */
[----:B-1----:R-:W-:-:S05]  /*13d0*/  LOP3.LUT R2, R2, 0x1800, RZ, 0xb8, !PT ;  /* 0x0000180002027812 */ /* 0x002fca00078eb8ff */
[----:B------:R1:W-:Y:S02]  /*13e0*/  STS [UR8+0x8], R2 ;  /* 0x00000802ff007988 */ /* 0x0003e40008000808 */
.L_x_49:
[----:B------:R-:W-:Y:S05]  /*13f0*/  @P3 BREAK.RELIABLE B3 ;  /* 0x0000000000033942 */ /* 0x000fea0003800100 */
[----:B------:R-:W-:Y:S05]  /*1400*/  @P3 BRA `(.L_x_51) ;  /* 0x0000000000243947 */ /* 0x000fea0003800000 */
[----:B-1--45:R-:W1:Y:S01]  /*1410*/  LDS R2, [UR8+0x8] ;  /* 0x00000808ff027984 */ /* 0x032e620008000800 */
[----:B------:R-:W-:-:S05]  /*1420*/  IMAD.MOV.U32 R3, RZ, RZ, 0x6000 ;  /* 0x00006000ff037424 */ /* 0x000fca00078e00ff */
[----:B-1----:R-:W-:-:S04]  /*1430*/  LOP3.LUT R2, R2, 0x6000, R3, 0xd8, !PT ;  /* 0x0000600002027812 */ /* 0x002fc800078ed803 */
[----:B------:R-:W-:-:S05]  /*1440*/  LOP3.LUT R2, R2, 0x400000, RZ, 0xb8, !PT ;  /* 0x0040000002027812 */ /* 0x000fca00078eb8ff */
[----:B------:R1:W-:Y:S02]  /*1450*/  STS [UR8+0x8], R2 ;  /* 0x00000802ff007988 */ /* 0x0003e40008000808 */
.L_x_50:
[----:B------:R-:W-:Y:S05]  /*1460*/  BSYNC.RELIABLE B3 ;  /* 0x0000000000037941 */ /* 0x000fea0003800100 */
.L_x_41:
[----:B-1--45:R-:W1:Y:S02]  /*1470*/  @!P3 LDS R2, [UR8+0x8] ;  /* 0x00000808ff02b984 */ /* 0x032e640008000800 */
[----:B-1----:R-:W-:-:S05]  /*1480*/  @!P3 LOP3.LUT R2, R2, 0x8000, RZ, 0xb8, !PT ;  /* 0x000080000202b812 */ /* 0x002fca00078eb8ff */
[----:B------:R1:W-:Y:S02]  /*1490*/  @!P3 STS [UR8+0x8], R2 ;  /* 0x00000802ff00b988 */ /* 0x0003e40008000808 */
.L_x_51:
[----:B------:R-:W-:Y:S05]  /*14a0*/  BSYNC.RECONVERGENT B4 ;  /* 0x0000000000047941 */ /* 0x000fea0003800200 */
.L_x_40:
[----:B------:R-:W-:Y:S05]  /*14b0*/  WARPSYNC.ALL ;  /* 0x0000000000007948 */ /* 0x000fea0003800000 */
[----:B------:R-:W-:Y:S01]  /*14c0*/  NOP ;  /* 0x0000000000007918 */ /* 0x000fe20000000000 */
[----:B------:R-:W-:-:S04]  /*14d0*/  UIADD3 UR4, UPT, UPT, UR4, 0x100, URZ ;  /* 0x0000010004047890 */ /* 0x000fc8000fffe0ff */
[----:B------:R-:W-:-:S04]  /*14e0*/  UIADD3 UR20, UP0, UPT, UR4, UR20, URZ ;  /* 0x0000001404147290 */ /* 0x000fc8000ff1e0ff */
[----:B------:R-:W-:Y:S01]  /*14f0*/  ULEA.HI.X.SX32 UR21, UR4, UR21, 0x1, UP0 ;  /* 0x0000001504157291 */ /* 0x000fe200080f0eff */
[----:B------:R-:W-:Y:S11]  /*1500*/  @P0 BRA `(.L_x_52) ;  /* 0x0000000000300947 */ /* 0x000ff60003800000 */
[----:B-1--45:R-:W1:Y:S01]  /*1510*/  S2R R2, SR_LANEID ;  /* 0x0000000000027919 */ /* 0x032e620000000000 */
[----:B------:R-:W-:Y:S05]  /*1520*/  WARPSYNC.ALL ;  /* 0x0000000000007948 */ /* 0x000fea0003800000 */
[----:B------:R-:W-:Y:S01]  /*1530*/  NOP ;  /* 0x0000000000007918 */ /* 0x000fe20000000000 */
[----:B-123--:R-:W-:-:S05]  /*1540*/  IMAD.SHL.U32 R4, R2, 0x4, RZ ;  /* 0x0000000402047824 */ /* 0x00efca00078e00ff */
        /* <DEDUP_REMOVED lines=8> */
.L_x_52:
[----:B------:R-:W-:Y:S05]  /*15d0*/  @P0 BRA `(.L_x_53) ;  /* 0x00000000000c0947 */ /* 0x000fea0003800000 */
[----:B------:R0:W-:Y:S01]  /*15e0*/  UTMACMDFLUSH ;  /* 0x00000000000079b7 */ /* 0x0001e20000000000 */
[----:B------:R-:W-:Y:S05]  /*15f0*/  @P0 BRA `(.L_x_53) ;  /* 0x0000000000040947 */ /* 0x000fea0003800000 */
[----:B------:R-:W-:-:S04]  /*1600*/  DEPBAR.LE SB0, 0x0 ;  /* 0x000080000000791a */ /* 0x000fc80000000000 */
.L_x_53:
[----:B------:R-:W-:Y:S05]  /*1610*/  WARPSYNC.ALL ;  /* 0x0000000000007948 */ /* 0x000fea0003800000 */
[----:B------:R-:W-:Y:S01]  /*1620*/  NOP ;  /* 0x0000000000007918 */ /* 0x000fe20000000000 */
[----:B--2---:R-:W-:Y:S01]  /*1630*/  BAR.SYNC.DEFER_BLOCKING 0x0 ;  /* 0x0000000000007b1d */ /* 0x004fe20000010000 */
[----:B-1--45:R-:W-:Y:S01]  /*1640*/  SHF.R.U32.HI R2, RZ, 0x5, R0 ;  /* 0x00000005ff027819 */ /* 0x032fe20000011600 */
[----:B------:R-:W-:-:S03]  /*1650*/  UIADD3 UR12, UPT, UPT, UR8, 0x10020, URZ ;  /* 0x00010020080c7890 */ /* 0x000fc6000fffe0ff */
[----:B------:R-:W-:Y:S01]  /*1660*/  R2UR UR22, R2 ;  /* 0x00000000021672ca */ /* 0x000fe200000e0000 */
[----:B------:R-:W-:Y:S01]  /*1670*/  VOTEU.ALL UP0, P3 ;  /* 0x0000000000ff7886 */ /* 0x000fe20001800000 */
[----:B------:R-:W-:Y:S01]  /*1680*/  UMOV UR4, 0x1 ;  /* 0x0000000100047882 */ /* 0x000fe20000000000 */
[----:B------:R-:W-:Y:S01]  /*1690*/  VOTEU.ALL UP1, P3 ;  /* 0x0000000000ff7886 */ /* 0x000fe20001820000 */
[----:B------:R-:W-:Y:S02]  /*16a0*/  BSSY.RECONVERGENT B4, `(.L_x_54) ;  /* 0x0000018000047945 */ /* 0x000fe40003800200 */
[----:B------:R-:W-:-:S04]  /*16b0*/  @!UP0 UIADD3 UR10, UPT, UPT, -UR4, 0x100000, URZ ;  /* 0x00100000040a8890 */ /* 0x000fc8000fffe1ff */
[----:B------:R-:W-:Y:S02]  /*16c0*/  @!UP0 USHF.L.U32 UR11, UR10, 0xb, URZ ;  /* 0x0000000b0a0b8899 */ /* 0x000fe400080006ff */
[----:B------:R-:W-:Y:S02]  /*16d0*/  @!UP0 USHF.L.U32 UR10, UR10, 0x1, URZ ;  /* 0x000000010a0a8899 */ /* 0x000fe400080006ff */
[----:B------:R-:W-:-:S04]  /*16e0*/  @!UP0 UIADD3 UR4, UPT, UPT, -UR4, 0x100000, URZ ;  /* 0x0010000004048890 */ /* 0x000fc8000fffe1ff */
[----:B------:R-:W-:Y:S02]  /*16f0*/  @!UP0 USHF.L.U32 UR5, UR4, 0xb, URZ ;  /* 0x0000000b04058899 */ /* 0x000fe400080006ff */
[----:B------:R-:W-:Y:S01]  /*1700*/  @!UP0 USHF.L.U32 UR4, UR4, 0x1, URZ ;  /* 0x0000000104048899 */ /* 0x000fe200080006ff */
[----:B------:R-:W-:Y:S01]  /*1710*/  VOTEU.ALL UP0, P3 ;  /* 0x0000000000ff7886 */ /* 0x000fe20001800000 */
[----:B------:R-:W1:Y:S04]  /*1720*/  FENCE.VIEW.ASYNC.S ;  /* 0x00000000000073c6 */ /* 0x000e680000000000 */
[----:B-1----:R1:W2:Y:S06]  /*1730*/  @!UP0 SYNCS.EXCH.64 URZ, [UR8+0x10000], UR10 ;  /* 0x0100000a08ff85b2 */ /* 0x0022ac0008000100 */
[----:B------:R1:W2:Y:S02]  /*1740*/  @!UP1 SYNCS.EXCH.64 URZ, [UR8+0x10020], UR4 ;  /* 0x0100200408ff95b2 */ /* 0x0002a40008000100 */
[----:B--2---:R-:W-:Y:S06]  /*1750*/  BAR.SYNC.DEFER_BLOCKING 0x0 ;  /* 0x0000000000007b1d */ /* 0x004fec0000010000 */
[----:B------:R-:W-:Y:S05]  /*1760*/  @P3 BRA `(.L_x_55) ;  /* 0x00000000002c3947 */ /* 0x000fea0003800000 */
[----:B-1----:R-:W-:Y:S02]  /*1770*/  UMOV UR4, 0x1 ;  /* 0x0000000100047882 */ /* 0x002fe40000000000 */
[----:B------:R-:W-:-:S04]  /*1780*/  UIADD3 UR10, UPT, UPT, -UR4, 0x100000, URZ ;  /* 0x00100000040a7890 */ /* 0x000fc8000fffe1ff */
[----:B------:R-:W-:Y:S02]  /*1790*/  USHF.L.U32 UR11, UR10, 0xb, URZ ;  /* 0x0000000b0a0b7899 */ /* 0x000fe400080006ff */
[----:B------:R-:W-:Y:S02]  /*17a0*/  USHF.L.U32 UR10, UR10, 0x1, URZ ;  /* 0x000000010a0a7899 */ /* 0x000fe400080006ff */
[----:B------:R-:W-:-:S04]  /*17b0*/  UIADD3 UR4, UPT, UPT, -UR4, 0x100000, URZ ;  /* 0x0010000004047890 */ /* 0x000fc8000fffe1ff */
[----:B------:R-:W-:Y:S02]  /*17c0*/  USHF.L.U32 UR5, UR4, 0xb, URZ ;  /* 0x0000000b04057899 */ /* 0x000fe400080006ff */
[----:B------:R-:W-:Y:S01]  /*17d0*/  USHF.L.U32 UR4, UR4, 0x1, URZ ;  /* 0x0000000104047899 */ /* 0x000fe200080006ff */
[----:B------:R-:W1:Y:S03]  /*17e0*/  FENCE.VIEW.ASYNC.S ;  /* 0x00000000000073c6 */ /* 0x000e660000000000 */
[----:B-1----:R2:W4:Y:S08]  /*17f0*/  SYNCS.EXCH.64 URZ, [UR8+0x10008], UR10 ;  /* 0x0100080a08ff75b2 */ /* 0x0025300008000100 */
[----:B------:R2:W5:Y:S02]  /*1800*/  SYNCS.EXCH.64 URZ, [UR8+0x10028], UR4 ;  /* 0x0100280408ff75b2 */ /* 0x0005640008000100 */
[----:B--2---:R-:W-:Y:S01]  /*1810*/  NOP ;  /* 0x0000000000007918 */ /* 0x004fe20000000000 */
.L_x_55:
[----:B-1----:R-:W-:Y:S05]  /*1820*/  BSYNC.RECONVERGENT B4 ;  /* 0x0000000000047941 */ /* 0x002fea0003800200 */
.L_x_54:
[----:B----45:R-:W-:Y:S06]  /*1830*/  BAR.SYNC.DEFER_BLOCKING 0x0 ;  /* 0x0000000000007b1d */ /* 0x030fec0000010000 */
[----:B------:R-:W-:Y:S04]  /*1840*/  BSSY.RECONVERGENT B4, `(.L_x_56) ;  /* 0x000000d000047945 */ /* 0x000fe80003800200 */
[----:B------:R-:W-:Y:S05]  /*1850*/  @P3 BRA `(.L_x_57) ;  /* 0x00000000002c3947 */ /* 0x000fea0003800000 */
[----:B------:R-:W-:Y:S02]  /*1860*/  UMOV UR4, 0x1 ;  /* 0x0000000100047882 */ /* 0x000fe40000000000 */
[----:B------:R-:W-:-:S04]  /*1870*/  UIADD3 UR10, UPT, UPT, -UR4, 0x100000, URZ ;  /* 0x00100000040a7890 */ /* 0x000fc8000fffe1ff */
[----:B------:R-:W-:Y:S02]  /*1880*/  USHF.L.U32 UR11, UR10, 0xb, URZ ;  /* 0x0000000b0a0b7899 */ /* 0x000fe400080006ff */
[----:B------:R-:W-:Y:S02]  /*1890*/  USHF.L.U32 UR10, UR10, 0x1, URZ ;  /* 0x000000010a0a7899 */ /* 0x000fe400080006ff */
[----:B------:R-:W-:-:S04]  /*18a0*/  UIADD3 UR4, UPT, UPT, -UR4, 0x100000, URZ ;  /* 0x0010000004047890 */ /* 0x000fc8000fffe1ff */
[----:B------:R-:W-:Y:S02]  /*18b0*/  USHF.L.U32 UR5, UR4, 0xb, URZ ;  /* 0x0000000b04057899 */ /* 0x000fe400080006ff */
[----:B------:R-:W-:Y:S01]  /*18c0*/  USHF.L.U32 UR4, UR4, 0x1, URZ ;  /* 0x0000000104047899 */ /* 0x000fe200080006ff */
[----:B------:R-:W1:Y:S03]  /*18d0*/  FENCE.VIEW.ASYNC.S ;  /* 0x00000000000073c6 */ /* 0x000e660000000000 */
[----:B-1----:R1:W2:Y:S08]  /*18e0*/  SYNCS.EXCH.64 URZ, [UR8+0x10010], UR10 ;  /* 0x0100100a08ff75b2 */ /* 0x0022b00008000100 */
[----:B------:R1:W4:Y:S01]  /*18f0*/  SYNCS.EXCH.64 URZ, [UR8+0x10030], UR4 ;  /* 0x0100300408ff75b2 */ /* 0x0003220008000100 */
[----:B------:R-:W-:Y:S01]  /*1900*/  NOP ;  /* 0x0000000000007918 */ /* 0x000fe20000000000 */
.L_x_57:
[----:B-1----:R-:W-:Y:S05]  /*1910*/  BSYNC.RECONVERGENT B4 ;  /* 0x0000000000047941 */ /* 0x002fea0003800200 */
.L_x_56:
[----:B--2-4-:R-:W-:Y:S01]  /*1920*/  BAR.SYNC.DEFER_BLOCKING 0x0 ;  /* 0x0000000000007b1d */ /* 0x014fe20000010000 */
[----:B------:R-:W-:Y:S01]  /*1930*/  USHF.L.U32 UR15, UR7, 0x7, URZ ;  /* 0x00000007070f7899 */ /* 0x000fe200080006ff */
[----:B------:R-:W-:Y:S01]  /*1940*/  ISETP.GE.AND P0, PT, R10, 0x1, PT ;  /* 0x000000010a00780c */ /* 0x000fe20003f06270 */
[----:B------:R-:W-:-:S03]  /*1950*/  USHF.L.U32 UR19, UR9, 0x7, URZ ;  /* 0x0000000709137899 */ /* 0x000fc600080006ff */
        /* <DEDUP_REMOVED lines=13> */
.L_x_59:
[----:B-1----:R-:W-:Y:S05]  /*1a30*/  BSYNC.RECONVERGENT B4 ;  /* 0x0000000000047941 */ /* 0x002fea0003800200 */
.L_x_58:
[----:B------:R-:W-:Y:S05]  /*1a40*/  @!P0 BRA `(.L_x_60) ;  /* 0x0000000800108947 */ /* 0x000fea0003800000 */
[----:B--2-4-:R-:W-:Y:S01]  /*1a50*/  BAR.SYNC.DEFER_BLOCKING 0x0 ;  /* 0x0000000000007b1d */ /* 0x014fe20000010000 */
[----:B------:R-:W-:Y:S01]  /*1a60*/  @!P3 IMAD.MOV.U32 R2, RZ, RZ, 0x4000 ;  /* 0x00004000ff02b424 */ /* 0x000fe200078e00ff */
[----:B------:R-:W-:Y:S02]  /*1a70*/  ELECT P1, URZ, PT ;  /* 0x0000000000ff782f */ /* 0x000fe40003820000 */
[----:B------:R-:W-:Y:S02]  /*1a80*/  ELECT P0, URZ, PT ;  /* 0x0000000000ff782f */ /* 0x000fe40003800000 */
[C---:B------:R-:W-:Y:S01]  /*1a90*/  ISETP.LT.U32.AND P1, PT, R132.reuse, 0x20, P1 ;  /* 0x000000208400780c */ /* 0x040fe20000f21070 */
[----:B------:R-:W-:Y:S01]  /*1aa0*/  UMOV UR11, UR15 ;  /* 0x0000000f000b7c82 */ /* 0x000fe20008000000 */
[----:B------:R-:W-:Y:S01]  /*1ab0*/  ISETP.LT.U32.AND P0, PT, R132, 0x20, P0 ;  /* 0x000000208400780c */ /* 0x000fe20000701070 */
[----:B------:R-:W-:-:S10]  /*1ac0*/  UIADD3 UR16, UPT, UPT, UR8, 0x8000, URZ ;  /* 0x0000800008107890 */ /* 0x000fd4000fffe0ff */
[----:B------:R-:W-:Y:S01]  /*1ad0*/  VOTEU.ANY UP0, P1 ;  /* 0x0000000000ff7886 */ /* 0x000fe20000800100 */
[----:B------:R-:W-:Y:S01]  /*1ae0*/  VOTEU.ANY UP2, P1 ;  /* 0x0000000000ff7886 */ /* 0x000fe20000840100 */
[----:B------:R-:W-:Y:S01]  /*1af0*/  VOTEU.ANY UP1, P0 ;  /* 0x0000000000ff7886 */ /* 0x000fe20000020100 */
[----:B------:R-:W-:Y:S01]  /*1b00*/  VOTEU.ANY UP3, P0 ;  /* 0x0000000000ff7886 */ /* 0x000fe20000060100 */
[----:B------:R1:W-:Y:S01]  /*1b10*/  @!P3 SYNCS.ARRIVE.TRANS64 RZ, [UR8+0x10000], R2 ;  /* 0x01000002ffffb9a7 */ /* 0x0003e20008000008 */
[----:B------:R2:W-:Y:S06]  /*1b20*/  MEMBAR.ALL.CTA ;  /* 0x0000000000007992 */ /* 0x0005ec0000008000 */
[----:B--2---:R-:W2:Y:S01]  /*1b30*/  FENCE.VIEW.ASYNC.S ;  /* 0x00000000000073c6 */ /* 0x004ea20000000000 */
[----:B------:R-:W-:Y:S01]  /*1b40*/  @UP0 UIADD3 UR9, UPT, UPT, UR8, 0x10000, URZ ;  /* 0x0001000008090890 */ /* 0x000fe2000fffe0ff */
[----:B------:R-:W-:Y:S01]  /*1b50*/  @UP0 UMOV UR10, URZ ;  /* 0x000000ff000a0c82 */ /* 0x000fe20008000000 */
[----:B------:R-:W-:Y:S01]  /*1b60*/  @UP1 UIADD3 UR17, UPT, UPT, UR8, 0x10000, URZ ;  /* 0x0001000008111890 */ /* 0x000fe2000fffe0ff */
[----:B------:R-:W-:Y:S01]  /*1b70*/  @UP1 UMOV UR18, URZ ;  /* 0x000000ff00121c82 */ /* 0x000fe20008000000 */
[----:B------:R-:W-:Y:S01]  /*1b80*/  UISETP.NE.U32.AND UP0, UPT, UR22, URZ, UPT ;  /* 0x000000ff1600728c */ /* 0x000fe2000bf05070 */
[----:B--2---:R-:W-:Y:S06]  /*1b90*/  BAR.SYNC.DEFER_BLOCKING 0x0 ;  /* 0x0000000000007b1d */ /* 0x004fec0000010000 */
[----:B------:R1:W-:Y:S02]  /*1ba0*/  @UP2 UTMALDG.2D [UR8], [UR24] ;  /* 0x00000008180025b4 */ /* 0x0003e40008008000 */
[----:B------:R-:W-:Y:S06]  /*1bb0*/  BAR.SYNC.DEFER_BLOCKING 0x0 ;  /* 0x0000000000007b1d */ /* 0x000fec0000010000 */
[----:B------:R1:W-:Y:S02]  /*1bc0*/  @UP3 UTMALDG.2D [UR16], [UR26] ;  /* 0x000000101a0035b4 */ /* 0x0003e40008008000 */
[----:B------:R-:W-:Y:S06]  /*1bd0*/  BAR.SYNC.DEFER_BLOCKING 0x0 ;  /* 0x0000000000007b1d */ /* 0x000fec0000010000 */
[----:B------:R-:W2:Y:S02]  /*1be0*/  SYNCS.PHASECHK.TRANS64.TRYWAIT P0, [UR8+0x10000], RZ ;  /* 0x010000ffff0075a7 */ /* 0x000ea40008001108 */
[----:B-12---:R-:W-:Y:S05]  /*1bf0*/  @!P0 BRA `(.L_x_61) ;  /* 0x0000001000488947 */ /* 0x006fea0003800000 */
.L_x_79:
[----:B------:R-:W-:Y:S05]  /*1c00*/  BRA.U UP0, `(.L_x_62) ;  /* 0x00000001004c7547 */ /* 0x000fea000b800000 */
[----:B------:R-:W-:Y:S02]  /*1c10*/  USHF.R.U32.HI UR4, URZ, 0x4, UR8 ;  /* 0x00000004ff047899 */ /* 0x000fe40008011608 */
[----:B------:R-:W-:Y:S02]  /*1c20*/  USHF.R.U32.HI UR6, URZ, 0x4, UR16 ;  /* 0x00000004ff067899 */ /* 0x000fe40008011610 */
[----:B------:R-:W-:Y:S02]  /*1c30*/  USGXT.U32 UR4, UR4, 0xe ;  /* 0x0000000e0404789a */ /* 0x000fe40008000000 */
[----:B------:R-:W-:Y:S01]  /*1c40*/  USGXT.U32 UR6, UR6, 0xe ;  /* 0x0000000e0606789a */ /* 0x000fe20008000000 */
[----:B------:R-:W-:Y:S01]  /*1c50*/  UMOV UR10, 0xfffffffe ;  /* 0xfffffffe000a7882 */ /* 0x000fe20000000000 */
[----:B------:R-:W-:Y:S01]  /*1c60*/  UMOV UR11, 0x7fffbfdf ;  /* 0x7fffbfdf000b7882 */ /* 0x000fe20000000000 */
[----:B------:R-:W-:Y:S01]  /*1c70*/  UMOV UR5, URZ ;  /* 0x000000ff00057c82 */ /* 0x000fe20008000000 */
[----:B------:R-:W-:Y:S01]  /*1c80*/  UMOV UR7, URZ ;  /* 0x000000ff00077c82 */ /* 0x000fe20008000000 */
[----:B------:R-:W-:-:S02]  /*1c90*/  UIADD3.64 UR16, UPT, UPT, UR4, -UR10, URZ ;  /* 0x8000000a04107297 */ /* 0x000fc4000fffe0ff */
[----:B------:R-:W-:Y:S01]  /*1ca0*/  UIADD3.64 UR10, UPT, UPT, UR6, -UR10, URZ ;  /* 0x8000000a060a7297 */ /* 0x000fe2000fffe0ff */
[----:B------:R-:W-:Y:S01]  /*1cb0*/  UMOV UR28, 0x0 ;  /* 0x00000000001c7882 */ /* 0x000fe20000000000 */
[----:B------:R-:W-:Y:S01]  /*1cc0*/  UMOV UR29, 0x8200010 ;  /* 0x08200010001d7882 */ /* 0x000fe20000000000 */
[----:B------:R-:W-:Y:S01]  /*1cd0*/  UMOV UR5, 0x80004020 ;  /* 0x8000402000057882 */ /* 0x000fe20000000000 */
[----:B------:R-:W-:Y:S01]  /*1ce0*/  UMOV UR7, 0x80004020 ;  /* 0x8000402000077882 */ /* 0x000fe20000000000 */
[----:B------:R-:W-:Y:S01]  /*1cf0*/  UMOV UR30, 0x0 ;  /* 0x00000000001e7882 */ /* 0x000fe20000000000 */
[----:B------:R-:W-:Y:S01]  /*1d00*/  UMOV UR31, 0x8200010 ;  /* 0x08200010001f7882 */ /* 0x000fe20000000000 */
[----:B------:R1:W-:Y:S02]  /*1d10*/  UTCQMMA gdesc[UR4], gdesc[UR6], tmem[UR23], tmem[UR28], idesc[UR29], !UPT ;  /* 0x00ff1c06040075ea */ /* 0x0003e4000f800317 */
[----:B------:R1:W-:Y:S01]  /*1d20*/  UTCQMMA gdesc[UR16], gdesc[UR10], tmem[UR23], tmem[UR30], idesc[UR31], UPT ;  /* 0x00ff1e0a100075ea */ /* 0x0003e2000b800317 */
[----:B------:R-:W-:-:S02]  /*1d30*/  NOP ;  /* 0x0000000000007918 */ /* 0x000fc40000000000 */
.L_x_62:
[----:B------:R-:W-:Y:S01]  /*1d40*/  ELECT P0, URZ, PT ;  /* 0x0000000000ff782f */ /* 0x000fe20003800000 */
[----:B-1----:R-:W-:Y:S01]  /*1d50*/  UMOV UR4, UR12 ;  /* 0x0000000c00047c82 */ /* 0x002fe20008000000 */
[----:B------:R-:W-:Y:S02]  /*1d60*/  UMOV UR5, URZ ;  /* 0x000000ff00057c82 */ /* 0x000fe40008000000 */
[----:B------:R-:W-:-:S13]  /*1d70*/  ISETP.LT.U32.AND P0, PT, R132, 0x20, P0 ;  /* 0x000000208400780c */ /* 0x000fda0000701070 */
[----:B------:R-:W-:Y:S01]  /*1d80*/  VOTEU.ANY UP0, P0 ;  /* 0x0000000000ff7886 */ /* 0x000fe20000000100 */
[----:B------:R-:W-:Y:S01]  /*1d90*/  VOTEU.ANY UP1, P0 ;  /* 0x0000000000ff7886 */ /* 0x000fe20000020100 */
[----:B------:R-:W-:-:S03]  /*1da0*/  ISETP.GE.U32.AND P0, PT, R10, 0x41, PT ;  /* 0x000000410a00780c */ /* 0x000fc60003f06070 */
[----:B------:R-:W-:Y:S02]  /*1db0*/  @UP0 UMOV UR4, UR4 ;  /* 0x0000000400040c82 */ /* 0x000fe40008000000 */
[----:B------:R1:W-:Y:S01]  /*1dc0*/  @UP1 UTCBAR [UR4], URZ ;  /* 0x000000ff040013e9 */ /* 0x0003e200080000ff */
[----:B------:R-:W-:Y:S06]  /*1dd0*/  BAR.SYNC.DEFER_BLOCKING 0x0 ;  /* 0x0000000000007b1d */ /* 0x000fec0000010000 */
[----:B------:R-:W2:Y:S02]  /*1de0*/  SYNCS.PHASECHK.TRANS64.TRYWAIT P1, [UR8+0x10020], RZ ;  /* 0x010020ffff0075a7 */ /* 0x000ea40008021108 */
[----:B-12---:R-:W-:Y:S05]  /*1df0*/  @!P1 BRA `(.L_x_63) ;  /* 0x0000000c00d49947 */ /* 0x006fea0003800000 */
.L_x_80:
[----:B------:R-:W-:Y:S01]  /*1e00*/  UMOV UR4, URZ ;  /* 0x000000ff00047c82 */ /* 0x000fe20008000000 */
[----:B------:R-:W-:Y:S05]  /*1e10*/  @!P0 BRA `(.L_x_60) ;  /* 0x00000004001c8947 */ /* 0x000fea0003800000 */
[----:B------:R-:W1:Y:S01]  /*1e20*/  LDCU UR29, c[0x0][0x3a0] ;  /* 0x00007400ff1d77ac */ /* 0x000e620008000800 */
[----:B------:R-:W-:Y:S01]  /*1e30*/  UMOV UR9, 0x1 ;  /* 0x0000000100097882 */ /* 0x000fe20000000000 */
[----:B------:R-:W-:-:S05]  /*1e40*/  UMOV UR14, 0x40 ;  /* 0x00000040000e7882 */ /* 0x000fca0000000000 */
.L_x_67:
[----:B------:R-:W-:Y:S01]  /*1e50*/  BAR.SYNC.DEFER_BLOCKING 0x0 ;  /* 0x0000000000007b1d */ /* 0x000fe20000010000 */
[----:B------:R-:W-:Y:S01]  /*1e60*/  ULEA UR28, UR9, UR8, 0x3 ;  /* 0x00000008091c7291 */ /* 0x000fe2000f8e18ff */
[----:B------:R-:W-:Y:S01]  /*1e70*/  @!P3 IMAD.MOV.U32 R2, RZ, RZ, 0x4000 ;  /* 0x00004000ff02b424 */ /* 0x000fe200078e00ff */
[----:B------:R-:W-:Y:S01]  /*1e80*/  ELECT P1, URZ, PT ;  /* 0x0000000000ff782f */ /* 0x000fe20003820000 */
[----:B------:R-:W-:-:S03]  /*1e90*/  ULEA UR12, UR9, UR8, 0xd ;  /* 0x00000008090c7291 */ /* 0x000fc6000f8e68ff */
[----:B------:R-:W-:Y:S02]  /*1ea0*/  ISETP.LT.U32.AND P1, PT, R132, 0x20, P1 ;  /* 0x000000208400780c */ /* 0x000fe40000f21070 */
[----:B------:R-:W-:Y:S01]  /*1eb0*/  ELECT P0, URZ, PT ;  /* 0x0000000000ff782f */ /* 0x000fe20003800000 */
[----:B------:R-:W-:-:S03]  /*1ec0*/  UIADD3 UR16, UPT, UPT, UR12, 0x8000, URZ ;  /* 0x000080000c107890 */ /* 0x000fc6000fffe0ff */
[----:B------:R-:W-:Y:S01]  /*1ed0*/  ISETP.LT.U32.AND P0, PT, R132, 0x20, P0 ;  /* 0x000000208400780c */ /* 0x000fe20000701070 */
[----:B------:R-:W-:Y:S01]  /*1ee0*/  UMOV UR18, UR14 ;  /* 0x0000000e00127c82 */ /* 0x000fe20008000000 */
[----:B------:R-:W-:-:S05]  /*1ef0*/  USHF.L.U32 UR5, UR4, 0x1f, URZ ;  /* 0x0000001f04057899 */ /* 0x000fca00080006ff */
[----:B------:R-:W-:Y:S01]  /*1f00*/  VOTEU.ANY UP0, P1 ;  /* 0x0000000000ff7886 */ /* 0x000fe20000800100 */
[----:B------:R2:W-:Y:S01]  /*1f10*/  @!P3 SYNCS.ARRIVE.TRANS64 RZ, [UR28+0x10000], R2 ;  /* 0x01000002ffffb9a7 */ /* 0x0005e2000800001c */
[----:B------:R4:W-:Y:S06]  /*1f20*/  MEMBAR.ALL.CTA ;  /* 0x0000000000007992 */ /* 0x0009ec0000008000 */
[----:B----4-:R-:W4:Y:S01]  /*1f30*/  FENCE.VIEW.ASYNC.S ;  /* 0x00000000000073c6 */ /* 0x010f220000000000 */
[----:B------:R-:W-:Y:S01]  /*1f40*/  @UP0 UIADD3 UR13, UPT, UPT, UR28, 0x10000, URZ ;  /* 0x000100001c0d0890 */ /* 0x000fe2000fffe0ff */
[----:B----4-:R-:W-:Y:S01]  /*1f50*/  VOTEU.ANY UP0, P1 ;  /* 0x0000000000ff7886 */ /* 0x010fe20000800100 */
[----:B------:R-:W-:Y:S01]  /*1f60*/  VOTEU.ANY UP1, P0 ;  /* 0x0000000000ff7886 */ /* 0x000fe20000020100 */
[----:B--2---:R-:W-:-:S04]  /*1f70*/  IMAD.U32 R2, RZ, RZ, UR5 ;  /* 0x00000005ff027e24 */ /* 0x004fc8000f8e00ff */
[----:B------:R-:W-:Y:S01]  /*1f80*/  @UP1 UIADD3 UR17, UPT, UPT, UR28, 0x10000, URZ ;  /* 0x000100001c111890 */ /* 0x000fe2000fffe0ff */
[----:B------:R-:W-:Y:S01]  /*1f90*/  VOTEU.ANY UP1, P0 ;  /* 0x0000000000ff7886 */ /* 0x000fe20000020100 */
[----:B------:R-:W-:Y:S06]  /*1fa0*/  BAR.SYNC.DEFER_BLOCKING 0x0 ;  /* 0x0000000000007b1d */ /* 0x000fec0000010000 */
[----:B------:R2:W-:Y:S01]  /*1fb0*/  @UP0 UTMALDG.2D [UR12], [UR24] ;  /* 0x0000000c180005b4 */ /* 0x0005e20008008000 */
[----:B------:R-:W-:Y:S01]  /*1fc0*/  UISETP.NE.U32.AND UP0, UPT, UR22, URZ, UPT ;  /* 0x000000ff1600728c */ /* 0x000fe2000bf05070 */
[----:B------:R-:W-:Y:S06]  /*1fd0*/  BAR.SYNC.DEFER_BLOCKING 0x0 ;  /* 0x0000000000007b1d */ /* 0x000fec0000010000 */
[----:B------:R2:W-:Y:S02]  /*1fe0*/  @UP1 UTMALDG.2D [UR16], [UR26] ;  /* 0x000000101a0015b4 */ /* 0x0005e40008008000 */
[----:B------:R-:W-:Y:S06]  /*1ff0*/  BAR.SYNC.DEFER_BLOCKING 0x0 ;  /* 0x0000000000007b1d */ /* 0x000fec0000010000 */
[----:B------:R-:W4:Y:S02]  /*2000*/  SYNCS.PHASECHK.TRANS64.TRYWAIT P0, [UR28+0x10000], R2 ;  /* 0x01000002ff0075a7 */ /* 0x000f24000800111c */
[----:B--2-4-:R-:W-:Y:S05]  /*2010*/  @!P0 BRA `(.L_x_64) ;  /* 0x0000000c00588947 */ /* 0x014fea0003800000 */
.L_x_81:
[----:B------:R-:W-:Y:S05]  /*2020*/  BRA.U UP0, `(.L_x_65) ;  /* 0x00000001004c7547 */ /* 0x000fea000b800000 */
[----:B------:R-:W-:Y:S02]  /*2030*/  USHF.R.U32.HI UR10, URZ, 0x4, UR12 ;  /* 0x00000004ff0a7899 */ /* 0x000fe4000801160c */
[----:B------:R-:W-:Y:S02]  /*2040*/  USHF.R.U32.HI UR12, URZ, 0x4, UR16 ;  /* 0x00000004ff0c7899 */ /* 0x000fe40008011610 */
[----:B------:R-:W-:Y:S02]  /*2050*/  USGXT.U32 UR10, UR10, 0xe ;  /* 0x0000000e0a0a789a */ /* 0x000fe40008000000 */
[----:B------:R-:W-:Y:S02]  /*2060*/  USGXT.U32 UR12, UR12, 0xe ;  /* 0x0000000e0c0c789a */ /* 0x000fe40008000000 */
[----:B------:R-:W-:Y:S02]  /*2070*/  UIADD3 UR16, UP0, UPT, UR10, 0x2, URZ ;  /* 0x000000020a107890 */ /* 0x000fe4000ff1e0ff */
[----:B------:R-:W-:Y:S01]  /*2080*/  UIADD3 UR30, UP1, UPT, UR12, 0x2, URZ ;  /* 0x000000020c1e7890 */ /* 0x000fe2000ff3e0ff */
[----:B------:R-:W-:Y:S01]  /*2090*/  UMOV UR5, URZ ;  /* 0x000000ff00057c82 */ /* 0x000fe20008000000 */
[----:B------:R-:W-:Y:S01]  /*20a0*/  UMOV UR6, URZ ;  /* 0x000000ff00067c82 */ /* 0x000fe20008000000 */
[----:B------:R-:W-:-:S02]  /*20b0*/  UIADD3.X UR17, UPT, UPT, UR5, -0x7fffbfe0, URZ, UP0, !UPT ;  /* 0x8000402005117890 */ /* 0x000fc400087fe4ff */
[----:B------:R-:W-:Y:S01]  /*20c0*/  UIADD3.X UR31, UPT, UPT, UR6, -0x7fffbfe0, URZ, UP1, !UPT ;  /* 0x80004020061f7890 */ /* 0x000fe20008ffe4ff */
[----:B------:R-:W-:Y:S01]  /*20d0*/  UMOV UR32, 0x0 ;  /* 0x0000000000207882 */ /* 0x000fe20000000000 */
[----:B------:R-:W-:Y:S01]  /*20e0*/  UMOV UR33, 0x8200010 ;  /* 0x0820001000217882 */ /* 0x000fe20000000000 */
[----:B------:R-:W-:Y:S01]  /*20f0*/  UMOV UR11, 0x80004020 ;  /* 0x80004020000b7882 */ /* 0x000fe20000000000 */
[----:B------:R-:W-:Y:S01]  /*2100*/  UMOV UR13, 0x80004020 ;  /* 0x80004020000d7882 */ /* 0x000fe20000000000 */
[----:B------:R-:W-:Y:S01]  /*2110*/  UMOV UR6, 0x0 ;  /* 0x0000000000067882 */ /* 0x000fe20000000000 */
[----:B------:R-:W-:Y:S01]  /*2120*/  UMOV UR7, 0x8200010 ;  /* 0x0820001000077882 */ /* 0x000fe20000000000 */
[----:B------:R2:W-:Y:S02]  /*2130*/  UTCQMMA gdesc[UR10], gdesc[UR12], tmem[UR23], tmem[UR32], idesc[UR33], UPT ;  /* 0x00ff200c0a0075ea */ /* 0x0005e4000b800317 */
[----:B------:R2:W-:Y:S01]  /*2140*/  UTCQMMA gdesc[UR16], gdesc[UR30], tmem[UR23], tmem[UR6], idesc[UR7], UPT ;  /* 0x00ff061e100075ea */ /* 0x0005e2000b800317 */
[----:B------:R-:W-:-:S02]  /*2150*/  NOP ;  /* 0x0000000000007918 */ /* 0x000fc40000000000 */
.L_x_65:
[----:B------:R-:W-:Y:S01]  /*2160*/  ELECT P0, URZ, PT ;  /* 0x0000000000ff782f */ /* 0x000fe20003800000 */
[----:B--2---:R-:W-:-:S03]  /*2170*/  UIADD3 UR6, UPT, UPT, UR28, 0x10020, URZ ;  /* 0x000100201c067890 */ /* 0x004fc6000fffe0ff */
[----:B------:R-:W-:Y:S01]  /*2180*/  ISETP.LT.U32.AND P0, PT, R132, 0x20, P0 ;  /* 0x000000208400780c */ /* 0x000fe20000701070 */
[----:B------:R-:W-:-:S12]  /*2190*/  UMOV UR7, URZ ;  /* 0x000000ff00077c82 */ /* 0x000fd80008000000 */
[----:B------:R-:W-:Y:S01]  /*21a0*/  VOTEU.ANY UP0, P0 ;  /* 0x0000000000ff7886 */ /* 0x000fe20000000100 */
[----:B------:R-:W-:-:S04]  /*21b0*/  VOTEU.ANY UP1, P0 ;  /* 0x0000000000ff7886 */ /* 0x000fc80000020100 */
[----:B------:R-:W-:Y:S02]  /*21c0*/  @UP0 UMOV UR6, UR6 ;  /* 0x0000000600060c82 */ /* 0x000fe40008000000 */
[----:B------:R2:W-:Y:S01]  /*21d0*/  @UP1 UTCBAR [UR6], URZ ;  /* 0x000000ff060013e9 */ /* 0x0005e200080000ff */
[----:B------:R-:W-:Y:S06]  /*21e0*/  BAR.SYNC.DEFER_BLOCKING 0x0 ;  /* 0x0000000000007b1d */ /* 0x000fec0000010000 */
[----:B------:R-:W4:Y:S02]  /*21f0*/  SYNCS.PHASECHK.TRANS64.TRYWAIT P0, [UR28+0x10020], R2 ;  /* 0x01002002ff0075a7 */ /* 0x000f24000800111c */
[----:B--2-4-:R-:W-:Y:S05]  /*2200*/  @!P0 BRA `(.L_x_66) ;  /* 0x0000000800e88947 */ /* 0x014fea0003800000 */
.L_x_82:
[----:B------:R-:W-:Y:S02]  /*2210*/  UIADD3 UR9, UPT, UPT, UR9, 0x1, URZ ;  /* 0x0000000109097890 */ /* 0x000fe4000fffe0ff */
[----:B------:R-:W-:Y:S02]  /*2220*/  UIADD3 UR14, UPT, UPT, UR14, 0x40, URZ ;  /* 0x000000400e0e7890 */ /* 0x000fe4000fffe0ff */
[----:B------:R-:W-:-:S04]  /*2230*/  UISETP.NE.U32.AND UP0, UPT, UR9, 0x4, UPT ;  /* 0x000000040900788c */ /* 0x000fc8000bf05070 */
[----:B------:R-:W-:Y:S02]  /*2240*/  USEL UR5, URZ, 0x1, UP0 ;  /* 0x00000001ff057887 */ /* 0x000fe40008000000 */
[----:B------:R-:W-:Y:S02]  /*2250*/  USEL UR9, UR9, URZ, UP0 ;  /* 0x000000ff09097287 */ /* 0x000fe40008000000 */
[----:B-1----:R-:W-:Y:S02]  /*2260*/  UISETP.GE.AND UP0, UPT, UR14, UR29, UPT ;  /* 0x0000001d0e00728c */ /* 0x002fe4000bf06270 */
[----:B------:R-:W-:-:S07]  /*2270*/  ULOP3.LUT UR4, UR4, UR5, URZ, 0x3c, !UPT ;  /* 0x0000000504047292 */ /* 0x000fce000f8e3cff */
[----:B------:R-:W-:Y:S05]  /*2280*/  BRA.U !UP0, `(.L_x_67) ;  /* 0xfffffff908f07547 */ /* 0x000fea000b83ffff */
.L_x_60:
[----:B--2-4-:R-:W-:Y:S06]  /*2290*/  BAR.SYNC.DEFER_BLOCKING 0x0 ;  /* 0x0000000000007b1d */ /* 0x014fec0000010000 */
[----:B------:R-:W-:Y:S04]  /*22a0*/  BSSY.RECONVERGENT B4, `(.L_x_68) ;  /* 0x0000004000047945 */ /* 0x000fe80003800200 */
[----:B------:R-:W-:Y:S05]  /*22b0*/  @P3 BRA `(.L_x_69) ;  /* 0x0000000000083947 */ /* 0x000fea0003800000 */
[----:B------:R-:W1:Y:S02]  /*22c0*/  SYNCS.CCTL.IV [UR8+0x10000] ;  /* 0x01000000ff0079b1 */ /* 0x000e640008000008 */
[----:B-1----:R-:W1:Y:S02]  /*22d0*/  SYNCS.CCTL.IV [UR8+0x10020] ;  /* 0x01002000ff0079b1 */ /* 0x002e640008000008 */
.L_x_69:
[----:B------:R-:W-:Y:S05]  /*22e0*/  BSYNC.RECONVERGENT B4 ;  /* 0x0000000000047941 */ /* 0x000fea0003800200 */
.L_x_68:
[----:B-1----:R-:W-:Y:S06]  /*22f0*/  BAR.SYNC.DEFER_BLOCKING 0x0 ;  /* 0x0000000000007b1d */ /* 0x002fec0000010000 */
[----:B------:R-:W-:Y:S04]  /*2300*/  BSSY.RECONVERGENT B4, `(.L_x_70) ;  /* 0x0000004000047945 */ /* 0x000fe80003800200 */
[----:B------:R-:W-:Y:S05]  /*2310*/  @P3 BRA `(.L_x_71) ;  /* 0x0000000000083947 */ /* 0x000fea0003800000 */
[----:B------:R-:W1:Y:S02]  /*2320*/  SYNCS.CCTL.IV [UR8+0x10008] ;  /* 0x01000800ff0079b1 */ /* 0x000e640008000008 */
[----:B-1----:R-:W1:Y:S02]  /*2330*/  SYNCS.CCTL.IV [UR8+0x10028] ;  /* 0x01002800ff0079b1 */ /* 0x002e640008000008 */
.L_x_71:
[----:B------:R-:W-:Y:S05]  /*2340*/  BSYNC.RECONVERGENT B4 ;  /* 0x0000000000047941 */ /* 0x000fea0003800200 */
.L_x_70:
[----:B-1----:R-:W-:Y:S06]  /*2350*/  BAR.SYNC.DEFER_BLOCKING 0x0 ;  /* 0x0000000000007b1d */ /* 0x002fec0000010000 */
[----:B------:R-:W-:Y:S04]  /*2360*/  BSSY.RECONVERGENT B4, `(.L_x_72) ;  /* 0x0000004000047945 */ /* 0x000fe80003800200 */
[----:B------:R-:W-:Y:S05]  /*2370*/  @P3 BRA `(.L_x_73) ;  /* 0x0000000000083947 */ /* 0x000fea0003800000 */
[----:B------:R-:W1:Y:S02]  /*2380*/  SYNCS.CCTL.IV [UR8+0x10010] ;  /* 0x01001000ff0079b1 */ /* 0x000e640008000008 */
[----:B-1----:R-:W1:Y:S02]  /*2390*/  SYNCS.CCTL.IV [UR8+0x10030] ;  /* 0x01003000ff0079b1 */ /* 0x002e640008000008 */
.L_x_73:
[----:B------:R-:W-:Y:S05]  /*23a0*/  BSYNC.RECONVERGENT B4 ;  /* 0x0000000000047941 */ /* 0x000fea0003800200 */
.L_x_72:
[----:B-1----:R-:W-:Y:S06]  /*23b0*/  BAR.SYNC.DEFER_BLOCKING 0x0 ;  /* 0x0000000000007b1d */ /* 0x002fec0000010000 */
[----:B------:R-:W-:Y:S04]  /*23c0*/  BSSY.RECONVERGENT B4, `(.L_x_74) ;  /* 0x0000004000047945 */ /* 0x000fe80003800200 */
[----:B------:R-:W-:Y:S05]  /*23d0*/  @P3 BRA `(.L_x_75) ;  /* 0x0000000000083947 */ /* 0x000fea0003800000 */
[----:B------:R-:W1:Y:S02]  /*23e0*/  SYNCS.CCTL.IV [UR8+0x10018] ;  /* 0x01001800ff0079b1 */ /* 0x000e640008000008 */
[----:B-1----:R-:W1:Y:S02]  /*23f0*/  SYNCS.CCTL.IV [UR8+0x10038] ;  /* 0x01003800ff0079b1 */ /* 0x002e640008000008 */
.L_x_75:
[----:B------:R-:W-:Y:S05]  /*2400*/  BSYNC.RECONVERGENT B4 ;  /* 0x0000000000047941 */ /* 0x000fea0003800200 */
.L_x_74:
[----:B------:R-:W-:Y:S01]  /*2410*/  USHF.L.U32 UR22, UR22, 0x15, URZ ;  /* 0x0000001516167899 */ /* 0x000fe200080006ff */
[C---:B------:R-:W-:Y:S01]  /*2420*/  IMAD.SHL.U32 R2, R0.reuse, 0x80, RZ ;  /* 0x0000008000027824 */ /* 0x040fe200078e00ff */
[----:B------:R-:W-:Y:S01]  /*2430*/  ELECT P0, URZ, PT ;  /* 0x0000000000ff782f */ /* 0x000fe20003800000 */
[----:B------:R-:W-:Y:S01]  /*2440*/  IMAD.SHL.U32 R3, R0, 0x10, RZ ;  /* 0x0000001000037824 */ /* 0x000fe200078e00ff */
[----:B------:R-:W-:Y:S02]  /*2450*/  ULOP3.LUT UR22, UR22, 0x600000, URZ, 0xc0, !UPT ;  /* 0x0060000016167892 */ /* 0x000fe4000f8ec0ff */
[----:B------:R-:W-:Y:S01]  /*2460*/  LOP3.LUT R0, R2, 0x3f80, RZ, 0xc0, !PT ;  /* 0x00003f8002007812 */ /* 0x000fe200078ec0ff */
[----:B------:R-:W-:Y:S01]  /*2470*/  UMOV UR9, UR19 ;  /* 0x0000001300097c82 */ /* 0x000fe20008000000 */
[----:B------:R-:W-:Y:S01]  /*2480*/  UIADD3 UR22, UPT, UPT, UR23, UR22, URZ ;  /* 0x0000001617167290 */ /* 0x000fe2000fffe0ff */
[----:B------:R-:W-:Y:S01]  /*2490*/  ISETP.LT.U32.AND P0, PT, R132, 0x20, P0 ;  /* 0x000000208400780c */ /* 0x000fe20000701070 */
[----:B------:R-:W-:Y:S01]  /*24a0*/  UMOV UR10, UR15 ;  /* 0x0000000f000a7c82 */ /* 0x000fe20008000000 */
[----:B------:R-:W-:-:S04]  /*24b0*/  LOP3.LUT R0, R0, 0x70, R3, 0xf8, !PT ;  /* 0x0000007000007812 */ /* 0x000fc800078ef803 */
[C---:B------:R-:W-:Y:S02]  /*24c0*/  LOP3.LUT R2, R0.reuse, 0x10, RZ, 0x3c, !PT ;  /* 0x0000001000027812 */ /* 0x040fe400078e3cff */
[----:B---3--:R-:W2:Y:S01]  /*24d0*/  LDTM.x128 R4, tmem[UR22] ;  /* 0x00000016000479ee */ /* 0x008ea200083c0000 */
[----:B------:R-:W-:Y:S01]  /*24e0*/  LOP3.LUT R3, R0, 0x20, RZ, 0x3c, !PT ;  /* 0x0000002000037812 */ /* 0x000fe200078e3cff */
[----:B------:R-:W-:-:S03]  /*24f0*/  NOP ;  /* 0x0000000000007918 */ /* 0x000fc60000000000 */
[----:B--2---:R-:W-:Y:S01]  /*2500*/  VOTEU.ANY UP1, P0 ;  /* 0x0000000000ff7886 */ /* 0x004fe20000020100 */
[----:B------:R-:W-:Y:S01]  /*2510*/  VOTEU.ANY UP0, P0 ;  /* 0x0000000000ff7886 */ /* 0x000fe20000000100 */
[----:B------:R-:W-:Y:S02]  /*2520*/  F2FP.SATFINITE.E4M3.F32.PACK_AB_MERGE_C R6, R7, R6, RZ ;  /* 0x000000060706723e */ /* 0x000fe400048070ff */
[----:B------:R-:W-:Y:S02]  /*2530*/  F2FP.SATFINITE.E4M3.F32.PACK_AB_MERGE_C R10, R11, R10, RZ ;  /* 0x0000000a0b0a723e */ /* 0x000fe400048070ff */
[----:B------:R-:W-:Y:S02]  /*2540*/  F2FP.SATFINITE.E4M3.F32.PACK_AB_MERGE_C R14, R15, R14, RZ ;  /* 0x0000000e0f0e723e */ /* 0x000fe400048070ff */
[----:B------:R-:W-:Y:S02]  /*2550*/  F2FP.SATFINITE.E4M3.F32.PACK_AB_MERGE_C R7, R19, R18, RZ ;  /* 0x000000121307723e */ /* 0x000fe400048070ff */
[----:B------:R-:W-:-:S02]  /*2560*/  F2FP.SATFINITE.E4M3.F32.PACK_AB_MERGE_C R22, R23, R22, RZ ;  /* 0x000000161716723e */ /* 0x000fc400048070ff */
[----:B------:R-:W-:Y:S02]  /*2570*/  F2FP.SATFINITE.E4M3.F32.PACK_AB_MERGE_C R26, R27, R26, RZ ;  /* 0x0000001a1b1a723e */ /* 0x000fe400048070ff */
        /* <DEDUP_REMOVED lines=11> */
[----:B------:R-:W-:Y:S02]  /*2630*/  F2FP.SATFINITE.E4M3.F32.PACK_AB_MERGE_C R4, R5, R4, R6 ;  /* 0x000000040504723e */ /* 0x000fe40004807006 */
[----:B------:R-:W-:Y:S02]  /*2640*/  F2FP.SATFINITE.E4M3.F32.PACK_AB_MERGE_C R74, R75, R74, RZ ;  /* 0x0000004a4b4a723e */ /* 0x000fe400048070ff */
[----:B------:R-:W-:Y:S02]  /*2650*/  F2FP.SATFINITE.E4M3.F32.PACK_AB_MERGE_C R78, R79, R78, RZ ;  /* 0x0000004e4f4e723e */ /* 0x000fe400048070ff */
[----:B------:R-:W-:Y:S02]  /*2660*/  F2FP.SATFINITE.E4M3.F32.PACK_AB_MERGE_C R71, R83, R82, RZ ;  /* 0x000000525347723e */ /* 0x000fe400048070ff */
[----:B------:R-:W-:Y:S02]  /*2670*/  F2FP.SATFINITE.E4M3.F32.PACK_AB_MERGE_C R86, R87, R86, RZ ;  /* 0x000000565756723e */ /* 0x000fe400048070ff */
[----:B------:R-:W-:-:S02]  /*2680*/  F2FP.SATFINITE.E4M3.F32.PACK_AB_MERGE_C R5, R9, R8, R10 ;  /* 0x000000080905723e */ /* 0x000fc4000480700a */
[----:B------:R-:W-:Y:S02]  /*2690*/  F2FP.SATFINITE.E4M3.F32.PACK_AB_MERGE_C R6, R13, R12, R14 ;  /* 0x0000000c0d06723e */ /* 0x000fe4000480700e */
[----:B------:R-:W-:Y:S02]  /*26a0*/  F2FP.SATFINITE.E4M3.F32.PACK_AB_MERGE_C R7, R17, R16, R7 ;  /* 0x000000101107723e */ /* 0x000fe40004807007 */
[----:B------:R-:W-:Y:S02]  /*26b0*/  F2FP.SATFINITE.E4M3.F32.PACK_AB_MERGE_C R20, R21, R20, R22 ;  /* 0x000000141514723e */ /* 0x000fe40004807016 */
[----:B------:R-:W-:Y:S01]  /*26c0*/  F2FP.SATFINITE.E4M3.F32.PACK_AB_MERGE_C R90, R91, R90, RZ ;  /* 0x0000005a5b5a723e */ /* 0x000fe200048070ff */
[----:B-1----:R1:W-:Y:S01]  /*26d0*/  STS.128 [R0+UR8], R4 ;  /* 0x0000000400007988 */ /* 0x0023e20008000c08 */
[----:B------:R-:W-:Y:S02]  /*26e0*/  F2FP.SATFINITE.E4M3.F32.PACK_AB_MERGE_C R94, R95, R94, RZ ;  /* 0x0000005e5f5e723e */ /* 0x000fe400048070ff */
[----:B------:R-:W-:-:S02]  /*26f0*/  F2FP.SATFINITE.E4M3.F32.PACK_AB_MERGE_C R98, R99, R98, RZ ;  /* 0x000000626362723e */ /* 0x000fc400048070ff */
[----:B------:R-:W-:Y:S02]  /*2700*/  F2FP.SATFINITE.E4M3.F32.PACK_AB_MERGE_C R102, R103, R102, RZ ;  /* 0x000000666766723e */ /* 0x000fe400048070ff */
[----:B------:R-:W-:Y:S02]  /*2710*/  F2FP.SATFINITE.E4M3.F32.PACK_AB_MERGE_C R21, R25, R24, R26 ;  /* 0x000000181915723e */ /* 0x000fe4000480701a */
[----:B------:R-:W-:Y:S02]  /*2720*/  F2FP.SATFINITE.E4M3.F32.PACK_AB_MERGE_C R22, R29, R28, R30 ;  /* 0x0000001c1d16723e */ /* 0x000fe4000480701e */
[----:B------:R-:W-:Y:S02]  /*2730*/  F2FP.SATFINITE.E4M3.F32.PACK_AB_MERGE_C R23, R33, R32, R23 ;  /* 0x000000202117723e */ /* 0x000fe40004807017 */
[----:B------:R-:W-:Y:S02]  /*2740*/  F2FP.SATFINITE.E4M3.F32.PACK_AB_MERGE_C R36, R37, R36, R38 ;  /* 0x000000242524723e */ /* 0x000fe40004807026 */
[----:B------:R-:W-:Y:S01]  /*2750*/  F2FP.SATFINITE.E4M3.F32.PACK_AB_MERGE_C R106, R107, R106, RZ ;  /* 0x0000006a6b6a723e */ /* 0x000fe200048070ff */
[----:B------:R1:W-:Y:S01]  /*2760*/  STS.128 [R2+UR8], R20 ;  /* 0x0000001402007988 */ /* 0x0003e20008000c08 */
[----:B------:R-:W-:-:S02]  /*2770*/  F2FP.SATFINITE.E4M3.F32.PACK_AB_MERGE_C R110, R111, R110, RZ ;  /* 0x0000006e6f6e723e */ /* 0x000fc400048070ff */
[----:B------:R-:W-:Y:S02]  /*2780*/  F2FP.SATFINITE.E4M3.F32.PACK_AB_MERGE_C R114, R115, R114, RZ ;  /* 0x000000727372723e */ /* 0x000fe400048070ff */
[----:B------:R-:W-:Y:S02]  /*2790*/  F2FP.SATFINITE.E4M3.F32.PACK_AB_MERGE_C R118, R119, R118, RZ ;  /* 0x000000767776723e */ /* 0x000fe400048070ff */
[----:B------:R-:W-:Y:S02]  /*27a0*/  F2FP.SATFINITE.E4M3.F32.PACK_AB_MERGE_C R37, R41, R40, R42 ;  /* 0x000000282925723e */ /* 0x000fe4000480702a */
[----:B------:R-:W-:Y:S02]  /*27b0*/  F2FP.SATFINITE.E4M3.F32.PACK_AB_MERGE_C R38, R45, R44, R46 ;  /* 0x0000002c2d26723e */ /* 0x000fe4000480702e */
[----:B------:R-:W-:Y:S02]  /*27c0*/  F2FP.SATFINITE.E4M3.F32.PACK_AB_MERGE_C R39, R49, R48, R39 ;  /* 0x000000303127723e */ /* 0x000fe40004807027 */
[----:B------:R-:W-:-:S02]  /*27d0*/  F2FP.SATFINITE.E4M3.F32.PACK_AB_MERGE_C R52, R53, R52, R54 ;  /* 0x000000343534723e */ /* 0x000fc40004807036 */
[----:B------:R-:W-:Y:S01]  /*27e0*/  F2FP.SATFINITE.E4M3.F32.PACK_AB_MERGE_C R122, R123, R122, RZ ;  /* 0x0000007a7b7a723e */ /* 0x000fe200048070ff */
[----:B------:R1:W-:Y:S01]  /*27f0*/  STS.128 [R3+UR8], R36 ;  /* 0x0000002403007988 */ /* 0x0003e20008000c08 */
[----:B------:R-:W-:Y:S02]  /*2800*/  F2FP.SATFINITE.E4M3.F32.PACK_AB_MERGE_C R126, R127, R126, RZ ;  /* 0x0000007e7f7e723e */ /* 0x000fe400048070ff */
[----:B------:R-:W-:Y:S02]  /*2810*/  F2FP.SATFINITE.E4M3.F32.PACK_AB_MERGE_C R130, R131, R130, RZ ;  /* 0x000000828382723e */ /* 0x000fe400048070ff */
[----:B------:R-:W-:Y:S02]  /*2820*/  F2FP.SATFINITE.E4M3.F32.PACK_AB_MERGE_C R53, R57, R56, R58 ;  /* 0x000000383935723e */ /* 0x000fe4000480703a */
[----:B------:R-:W-:Y:S02]  /*2830*/  F2FP.SATFINITE.E4M3.F32.PACK_AB_MERGE_C R54, R61, R60, R62 ;  /* 0x0000003c3d36723e */ /* 0x000fe4000480703e */
[----:B------:R-:W-:-:S02]  /*2840*/  F2FP.SATFINITE.E4M3.F32.PACK_AB_MERGE_C R55, R65, R64, R55 ;  /* 0x000000404137723e */ /* 0x000fc40004807037 */
[----:B------:R-:W-:Y:S02]  /*2850*/  F2FP.SATFINITE.E4M3.F32.PACK_AB_MERGE_C R68, R69, R68, R70 ;  /* 0x000000444544723e */ /* 0x000fe40004807046 */
[----:B------:R-:W-:Y:S02]  /*2860*/  LOP3.LUT R8, R0, 0x30, RZ, 0x3c, !PT ;  /* 0x0000003000087812 */ /* 0x000fe400078e3cff */
[----:B------:R-:W-:Y:S02]  /*2870*/  F2FP.SATFINITE.E4M3.F32.PACK_AB_MERGE_C R69, R73, R72, R74 ;  /* 0x000000484945723e */ /* 0x000fe4000480704a */
[----:B------:R-:W-:Y:S01]  /*2880*/  F2FP.SATFINITE.E4M3.F32.PACK_AB_MERGE_C R70, R77, R76, R78 ;  /* 0x0000004c4d46723e */ /* 0x000fe2000480704e */
[----:B------:R1:W-:Y:S01]  /*2890*/  STS.128 [R8+UR8], R52 ;  /* 0x0000003408007988 */ /* 0x0003e20008000c08 */
[----:B------:R-:W-:Y:S02]  /*28a0*/  F2FP.SATFINITE.E4M3.F32.PACK_AB_MERGE_C R71, R81, R80, R71 ;  /* 0x000000505147723e */ /* 0x000fe40004807047 */
[----:B------:R-:W-:-:S02]  /*28b0*/  F2FP.SATFINITE.E4M3.F32.PACK_AB_MERGE_C R84, R85, R84, R86 ;  /* 0x000000545554723e */ /* 0x000fc40004807056 */
[C---:B------:R-:W-:Y:S02]  /*28c0*/  LOP3.LUT R9, R0.reuse, 0x40, RZ, 0x3c, !PT ;  /* 0x0000004000097812 */ /* 0x040fe400078e3cff */
[----:B------:R-:W-:Y:S02]  /*28d0*/  F2FP.SATFINITE.E4M3.F32.PACK_AB_MERGE_C R85, R89, R88, R90 ;  /* 0x000000585955723e */ /* 0x000fe4000480705a */
[----:B------:R-:W-:Y:S01]  /*28e0*/  F2FP.SATFINITE.E4M3.F32.PACK_AB_MERGE_C R86, R93, R92, R94 ;  /* 0x0000005c5d56723e */ /* 0x000fe2000480705e */
[----:B------:R1:W-:Y:S01]  /*28f0*/  STS.128 [R9+UR8], R68 ;  /* 0x0000004409007988 */ /* 0x0003e20008000c08 */
[----:B------:R-:W-:Y:S02]  /*2900*/  F2FP.SATFINITE.E4M3.F32.PACK_AB_MERGE_C R87, R97, R96, R98 ;  /* 0x000000606157723e */ /* 0x000fe40004807062 */
[----:B------:R-:W-:Y:S02]  /*2910*/  F2FP.SATFINITE.E4M3.F32.PACK_AB_MERGE_C R100, R101, R100, R102 ;  /* 0x000000646564723e */ /* 0x000fe40004807066 */
[----:B------:R-:W-:-:S02]  /*2920*/  LOP3.LUT R10, R0, 0x50, RZ, 0x3c, !PT ;  /* 0x00000050000a7812 */ /* 0x000fc400078e3cff */
[----:B------:R-:W-:Y:S02]  /*2930*/  F2FP.SATFINITE.E4M3.F32.PACK_AB_MERGE_C R101, R105, R104, R106 ;  /* 0x000000686965723e */ /* 0x000fe4000480706a */
[----:B------:R-:W-:Y:S01]  /*2940*/  F2FP.SATFINITE.E4M3.F32.PACK_AB_MERGE_C R102, R109, R108, R110 ;  /* 0x0000006c6d66723e */ /* 0x000fe2000480706e */
[----:B------:R1:W-:Y:S01]  /*2950*/  STS.128 [R10+UR8], R84 ;  /* 0x000000540a007988 */ /* 0x0003e20008000c08 */
[----:B------:R-:W-:Y:S02]  /*2960*/  F2FP.SATFINITE.E4M3.F32.PACK_AB_MERGE_C R103, R113, R112, R114 ;  /* 0x000000707167723e */ /* 0x000fe40004807072 */
[----:B------:R-:W-:Y:S02]  /*2970*/  F2FP.SATFINITE.E4M3.F32.PACK_AB_MERGE_C R116, R117, R116, R118 ;  /* 0x000000747574723e */ /* 0x000fe40004807076 */
[----:B------:R-:W-:Y:S02]  /*2980*/  LOP3.LUT R11, R0, 0x60, RZ, 0x3c, !PT ;  /* 0x00000060000b7812 */ /* 0x000fe400078e3cff */
[----:B------:R-:W-:-:S02]  /*2990*/  F2FP.SATFINITE.E4M3.F32.PACK_AB_MERGE_C R117, R121, R120, R122 ;  /* 0x000000787975723e */ /* 0x000fc4000480707a */
[----:B------:R-:W-:Y:S01]  /*29a0*/  F2FP.SATFINITE.E4M3.F32.PACK_AB_MERGE_C R118, R125, R124, R126 ;  /* 0x0000007c7d76723e */ /* 0x000fe2000480707e */
[----:B------:R1:W-:Y:S01]  /*29b0*/  STS.128 [R11+UR8], R100 ;  /* 0x000000640b007988 */ /* 0x0003e20008000c08 */
[----:B------:R-:W-:Y:S02]  /*29c0*/  F2FP.SATFINITE.E4M3.F32.PACK_AB_MERGE_C R119, R129, R128, R130 ;  /* 0x000000808177723e */ /* 0x000fe40004807082 */
[----:B------:R-:W-:-:S05]  /*29d0*/  LOP3.LUT R12, R0, 0x70, RZ, 0x3c, !PT ;  /* 0x00000070000c7812 */ /* 0x000fca00078e3cff */
[----:B------:R1:W-:Y:S01]  /*29e0*/  STS.128 [R12+UR8], R116 ;  /* 0x000000740c007988 */ /* 0x0003e20008000c08 */
[----:B------:R2:W-:Y:S06]  /*29f0*/  MEMBAR.ALL.CTA ;  /* 0x0000000000007992 */ /* 0x0005ec0000008000 */
[----:B--2---:R-:W2:Y:S02]  /*2a00*/  FENCE.VIEW.ASYNC.S ;  /* 0x00000000000073c6 */ /* 0x004ea40000000000 */
[----:B--2---:R-:W-:Y:S06]  /*2a10*/  BAR.SYNC.DEFER_BLOCKING 0x0 ;  /* 0x0000000000007b1d */ /* 0x004fec0000010000 */
[----:B------:R1:W-:Y:S01]  /*2a20*/  @UP1 UTMASTG.2D [UR8], [UR20] ;  /* 0x00000008140013b5 */ /* 0x0003e20008008000 */
[----:B------:R0:W-:Y:S01]  /*2a30*/  UTMACMDFLUSH ;  /* 0x00000000000079b7 */ /* 0x0001e20000000000 */
[----:B------:R-:W-:-:S04]  /*2a40*/  DEPBAR.LE SB0, 0x0 ;  /* 0x000080000000791a */ /* 0x000fc80000000000 */
[----:B------:R-:W-:Y:S08]  /*2a50*/  BAR.SYNC.DEFER_BLOCKING 0x0 ;  /* 0x0000000000007b1d */ /* 0x000ff00000010000 */
[----:B------:R-:W-:Y:S06]  /*2a60*/  BAR.SYNC.DEFER_BLOCKING 0x0 ;  /* 0x0000000000007b1d */ /* 0x000fec0000010000 */
[----:B-1----:R-:W-:Y:S05]  /*2a70*/  @P2 BRA `(.L_x_76) ;  /* 0x0000000000a02947 */ /* 0x002fea0003800000 */
[----:B------:R-:W1:Y:S01]  /*2a80*/  S2UR UR5, SR_CgaCtaId ;  /* 0x00000000000579c3 */ /* 0x000e620000008800 */
[----:B------:R-:W-:Y:S01]  /*2a90*/  NOP ;  /* 0x0000000000007918 */ /* 0x000fe20000000000 */
[----:B------:R-:W-:Y:S01]  /*2aa0*/  UMOV UR4, 0x50 ;  /* 0x0000005000047882 */ /* 0x000fe20000000000 */
[----:B------:R-:W-:Y:S02]  /*2ab0*/  IMAD.U32 R0, RZ, RZ, UR23 ;  /* 0x00000017ff007e24 */ /* 0x000fe4000f8e00ff */
[----:B------:R-:W-:Y:S02]  /*2ac0*/  IMAD.MOV.U32 R3, RZ, RZ, 0xf ;  /* 0x0000000fff037424 */ /* 0x000fe400078e00ff */
[----:B------:R-:W-:Y:S01]  /*2ad0*/  IMAD.MOV.U32 R7, RZ, RZ, 0x1 ;  /* 0x00000001ff077424 */ /* 0x000fe200078e00ff */
[----:B------:R-:W-:-:S04]  /*2ae0*/  LOP3.LUT R0, R0, 0xffff, RZ, 0xc0, !PT ;  /* 0x0000ffff00007812 */ /* 0x000fc800078ec0ff */
[----:B------:R-:W-:-:S05]  /*2af0*/  SHF.R.U32.HI R0, RZ, 0x5, R0 ;  /* 0x00000005ff007819 */ /* 0x000fca0000011600 */
[----:B------:R-:W-:Y:S01]  /*2b00*/  VIADD R2, R0, 0x10 ;  /* 0x0000001000027836 */ /* 0x000fe20000000000 */
[----:B------:R-:W-:Y:S01]  /*2b10*/  SHF.L.U32 R0, R3, R0, RZ ;  /* 0x0000000003007219 */ /* 0x000fe200000006ff */
[----:B-1----:R-:W-:-:S03]  /*2b20*/  ULEA UR6, UR5, UR4, 0x18 ;  /* 0x0000000405067291 */ /* 0x002fc6000f8ec0ff */
[----:B------:R-:W-:-:S04]  /*2b30*/  SHF.L.U32 R3, R7, R2, RZ ;  /* 0x0000000207037219 */ /* 0x000fc800000006ff */
[----:B------:R-:W-:Y:S02]  /*2b40*/  LOP3.LUT R0, R3, R0, RZ, 0xfc, !PT ;  /* 0x0000000003007212 */ /* 0x000fe400078efcff */
[----:B------:R-:W1:Y:S02]  /*2b50*/  LDS R5, [UR6] ;  /* 0x00000006ff057984 */ /* 0x000e640008000800 */
[C---:B------:R-:W-:Y:S02]  /*2b60*/  LOP3.LUT R2, R0.reuse, 0xffff, RZ, 0xc0, !PT ;  /* 0x0000ffff00027812 */ /* 0x040fe400078ec0ff */
[----:B-1----:R-:W-:-:S04]  /*2b70*/  LOP3.LUT R3, R0, 0xffff, R5, 0x80, !PT ;  /* 0x0000ffff00037812 */ /* 0x002fc800078e8005 */
[----:B------:R-:W-:-:S13]  /*2b80*/  ISETP.NE.AND P0, PT, R3, R2, PT ;  /* 0x000000020300720c */ /* 0x000fda0003f05270 */
[----:B------:R-:W-:Y:S05]  /*2b90*/  @P0 BRA `(.L_x_77) ;  /* 0x0000000000500947 */ /* 0x000fea0003800000 */
[----:B------:R-:W-:Y:S02]  /*2ba0*/  SHF.R.U32.HI R5, RZ, 0x10, R5 ;  /* 0x00000010ff057819 */ /* 0x000fe40000011605 */
[----:B------:R-:W-:-:S04]  /*2bb0*/  SHF.R.U32.HI R2, RZ, 0x10, R0 ;  /* 0x00000010ff027819 */ /* 0x000fc80000011600 */
[----:B------:R-:W-:-:S04]  /*2bc0*/  LOP3.LUT R5, R5, R2, RZ, 0xc0, !PT ;  /* 0x0000000205057212 */ /* 0x000fc800078ec0ff */
[----:B------:R-:W-:-:S13]  /*2bd0*/  ISETP.NE.AND P0, PT, R5, R2, PT ;  /* 0x000000020500720c */ /* 0x000fda0003f05270 */
[----:B------:R-:W-:Y:S05]  /*2be0*/  @P0 BRA `(.L_x_78) ;  /* 0x0000000000300947 */ /* 0x000fea0003800000 */
[----:B------:R-:W-:Y:S01]  /*2bf0*/  R2UR UR4, R0 ;  /* 0x00000000000472ca */ /* 0x000fe200000e0000 */
[----:B------:R-:W-:Y:S01]  /*2c00*/  VOTEU.ANY UR5, UPT, PT ;  /* 0x0000000000057886 */ /* 0x000fe200038e0100 */
[----:B------:R-:W1:Y:S01]  /*2c10*/  S2R R0, SR_LANEID ;  /* 0x0000000000007919 */ /* 0x000e620000000000 */
[----:B------:R-:W-:-:S10]  /*2c20*/  UFLO.U32 UR5, UR5 ;  /* 0x00000005000572bd */ /* 0x000fd400080e0000 */
[----:B------:R-:W-:-:S06]  /*2c30*/  ULOP3.LUT UR4, URZ, UR4, URZ, 0x33, !UPT ;  /* 0x00000004ff047292 */ /* 0x000fcc000f8e33ff */
[----:B------:R-:W-:-:S04]  /*2c40*/  IMAD.U32 R2, RZ, RZ, UR4 ;  /* 0x00000004ff027e24 */ /* 0x000fc8000f8e00ff */
[----:B------:R-:W2:Y:S02]  /*2c50*/  REDUX UR7, R2 ;  /* 0x00000000020773c4 */ /* 0x000ea40000000000 */
[----:B------:R3:W-:Y:S01]  /*2c60*/  UTCATOMSWS.AND URZ, UR4 ;  /* 0x0000000400ff79e3 */ /* 0x0007e20008000000 */
[----:B-1----:R-:W-:Y:S01]  /*2c70*/  ISETP.EQ.U32.AND P0, PT, R0, UR5, PT ;  /* 0x0000000500007c0c */ /* 0x002fe2000bf02070 */
[----:B--2---:R-:W-:-:S12]  /*2c80*/  IMAD.U32 R0, RZ, RZ, UR7 ;  /* 0x00000007ff007e24 */ /* 0x004fd8000f8e00ff */
[----:B------:R3:W-:Y:S01]  /*2c90*/  @P0 ATOMS.AND RZ, [UR6], R0 ;  /* 0x00000000ffff098c */ /* 0x0007e2000a800006 */
[----:B------:R-:W-:Y:S05]  /*2ca0*/  BRA `(.L_x_76) ;  /* 0x0000000000147947 */ /* 0x000fea0003800000 */
.L_x_78:
[----:B------:R-:W-:-:S07]  /*2cb0*/  MOV R2, 0x2cd0 ;  /* 0x00002cd000027802 */ /* 0x000fce0000000f00 */
[----:B------:R-:W-:Y:S05]  /*2cc0*/  CALL.REL.NOINC `($__internal_0_$__cuda_sm10x_tcgen05_guardrail_trap_col_being_dealloced_not_returned_by_alloc) ;  /* 0x0000000000447944 */ /* 0x000fea0003c00000 */
[----:B------:R-:W-:Y:S05]  /*2cd0*/  BRA `(.L_x_76) ;  /* 0x0000000000087947 */ /* 0x000fea0003800000 */
.L_x_77:
[----:B------:R-:W-:-:S07]  /*2ce0*/  MOV R2, 0x2d00 ;  /* 0x00002d0000027802 */ /* 0x000fce0000000f00 */
[----:B------:R-:W-:Y:S05]  /*2cf0*/  CALL.REL.NOINC `($__internal_2_$__cuda_sm10x_tcgen05_guardrail_trap_unallocated_columns_being_dealloced) ;  /* 0x0000000000507944 */ /* 0x000fea0003c00000 */
.L_x_76:
[----:B------:R-:W-:Y:S01]  /*2d00*/  NOP ;  /* 0x0000000000007918 */ /* 0x000fe20000000000 */
[----:B---3--:R-:W-:Y:S05]  /*2d10*/  EXIT ;  /* 0x000000000000794d */ /* 0x008fea0003800000 */
.L_x_61:
[----:B------:R-:W1:Y:S02]  /*2d20*/  SYNCS.PHASECHK.TRANS64.TRYWAIT P0, [UR8+0x10000], RZ ;  /* 0x010000ffff0075a7 */ /* 0x000e640008001108 */
[----:B-1----:R-:W-:Y:S05]  /*2d30*/  @!P0 BRA `(.L_x_61) ;  /* 0xfffffffc00f88947 */ /* 0x002fea000383ffff */
[----:B------:R-:W-:Y:S05]  /*2d40*/  BRA `(.L_x_79) ;  /* 0xffffffec00ac7947 */ /* 0x000fea000383ffff */
.L_x_63:
[----:B------:R-:W1:Y:S02]  /*2d50*/  SYNCS.PHASECHK.TRANS64.TRYWAIT P1, [UR8+0x10020], RZ ;  /* 0x010020ffff0075a7 */ /* 0x000e640008021108 */
[----:B-1----:R-:W-:Y:S05]  /*2d60*/  @!P1 BRA `(.L_x_63) ;  /* 0xfffffffc00f89947 */ /* 0x002fea000383ffff */
[----:B------:R-:W-:Y:S05]  /*2d70*/  BRA `(.L_x_80) ;  /* 0xfffffff000207947 */ /* 0x000fea000383ffff */
.L_x_64:
[----:B------:R-:W2:Y:S02]  /*2d80*/  SYNCS.PHASECHK.TRANS64.TRYWAIT P0, [UR28+0x10000], R2 ;  /* 0x01000002ff0075a7 */ /* 0x000ea4000800111c */
[----:B--2---:R-:W-:Y:S05]  /*2d90*/  @!P0 BRA `(.L_x_64) ;  /* 0xfffffffc00f88947 */ /* 0x004fea000383ffff */
[----:B------:R-:W-:Y:S05]  /*2da0*/  BRA `(.L_x_81) ;  /* 0xfffffff0009c7947 */ /* 0x000fea000383ffff */
.L_x_66:
[----:B------:R-:W2:Y:S02]  /*2db0*/  SYNCS.PHASECHK.TRANS64.TRYWAIT P0, [UR28+0x10020], R2 ;  /* 0x01002002ff0075a7 */ /* 0x000ea4000800111c */
[----:B--2---:R-:W-:Y:S05]  /*2dc0*/  @!P0 BRA `(.L_x_66) ;  /* 0xfffffffc00f88947 */ /* 0x004fea000383ffff */
[----:B------:R-:W-:Y:S05]  /*2dd0*/  BRA `(.L_x_82) ;  /* 0xfffffff4000c7947 */ /* 0x000fea000383ffff */
        .weak           $__internal_0_$__cuda_sm10x_tcgen05_guardrail_trap_col_being_dealloced_not_returned_by_alloc
        .type           $__internal_0_$__cuda_sm10x_tcgen05_guardrail_trap_col_being_dealloced_not_returned_by_alloc,@function
        .size           $__internal_0_$__cuda_sm10x_tcgen05_guardrail_trap_col_being_dealloced_not_returned_by_alloc,($__internal_1_$__cuda_sm10x_tcgen05_guardrail_trap_phase_invalid_during_alloc - $__internal_0_$__cuda_sm10x_tcgen05_guardrail_trap_col_being_dealloced_not_returned_by_alloc)
$__internal_0_$__cuda_sm10x_tcgen05_guardrail_trap_col_being_dealloced_not_returned_by_alloc:
[----:B------:R-:W-:Y:S05]  /*2de0*/  BPT.TRAP 0x1 ;  /* 0x000000040000795c */ /* 0x000fea0000300000 */
[----:B------:R-:W-:-:S04]  /*2df0*/  IMAD.MOV.U32 R3, RZ, RZ, 0x0 ;  /* 0x00000000ff037424 */ /* 0x000fc800078e00ff */
[----:B------:R-:W-:Y:S05]  /*2e00*/  RET.REL.NODEC R2 `(gluon_tcgen05) ;  /* 0xffffffd0027c7950 */ /* 0x000fea0003c3ffff */
        .weak           $__internal_1_$__cuda_sm10x_tcgen05_guardrail_trap_phase_invalid_during_alloc
        .type           $__internal_1_$__cuda_sm10x_tcgen05_guardrail_trap_phase_invalid_during_alloc,@function
        .size           $__internal_1_$__cuda_sm10x_tcgen05_guardrail_trap_phase_invalid_during_alloc,($__internal_2_$__cuda_sm10x_tcgen05_guardrail_trap_unallocated_columns_being_dealloced - $__internal_1_$__cuda_sm10x_tcgen05_guardrail_trap_phase_invalid_during_alloc)
$__internal_1_$__cuda_sm10x_tcgen05_guardrail_trap_phase_invalid_during_alloc:
[----:B------:R-:W-:Y:S05]  /*2e10*/  BPT.TRAP 0x1 ;  /* 0x000000040000795c */ /* 0x000fea0000300000 */
[----:B------:R-:W-:-:S04]  /*2e20*/  IMAD.MOV.U32 R3, RZ, RZ, 0x0 ;  /* 0x00000000ff037424 */ /* 0x000fc800078e00ff */
[----:B------:R-:W-:Y:S05]  /*2e30*/  RET.REL.NODEC R2 `(gluon_tcgen05) ;  /* 0xffffffd002707950 */ /* 0x000fea0003c3ffff */
        .weak           $__internal_2_$__cuda_sm10x_tcgen05_guardrail_trap_unallocated_columns_being_dealloced
        .type           $__internal_2_$__cuda_sm10x_tcgen05_guardrail_trap_unallocated_columns_being_dealloced,@function
        .size           $__internal_2_$__cuda_sm10x_tcgen05_guardrail_trap_unallocated_columns_being_dealloced,(.L_x_86 - $__internal_2_$__cuda_sm10x_tcgen05_guardrail_trap_unallocated_columns_being_dealloced)
$__internal_2_$__cuda_sm10x_tcgen05_guardrail_trap_unallocated_columns_being_dealloced:
[----:B------:R-:W-:Y:S05]  /*2e40*/  BPT.TRAP 0x1 ;  /* 0x000000040000795c */ /* 0x000fea0000300000 */
[----:B------:R-:W-:-:S04]  /*2e50*/  IMAD.MOV.U32 R3, RZ, RZ, 0x0 ;  /* 0x00000000ff037424 */ /* 0x000fc800078e00ff */
[----:B------:R-:W-:Y:S05]  /*2e60*/  RET.REL.NODEC R2 `(gluon_tcgen05) ;  /* 0xffffffd002647950 */ /* 0x000fea0003c3ffff */
.L_x_83:
[----:B------:R-:W-:-:S00]  /*2e70*/  BRA `(.L_x_83) ;  /* 0xfffffffc00fc7947 */ /* 0x000fc0000383ffff */
[----:B------:R-:W-:-:S00]  /*2e80*/  NOP ;  /* 0x0000000000007918 */ /* 0x000fc00000000000 */
[----:B------:R-:W-:-:S00]  /*2e90*/  NOP ;  /* 0x0000000000007918 */ /* 0x000fc00000000000 */
[----:B------:R-:W-:-:S00]  /*2ea0*/  NOP ;  /* 0x0000000000007918 */ /* 0x000fc00000000000 */
[----:B------:R-:W-:-:S00]  /*2eb0*/  NOP ;  /* 0x0000000000007918 */ /* 0x000fc00000000000 */
[----:B------:R-:W-:-:S00]  /*2ec0*/  NOP ;  /* 0x0000000000007918 */ /* 0x000fc00000000000 */
[----:B------:R-:W-:-:S00]  /*2ed0*/  NOP ;  /* 0x0000000000007918 */ /* 0x000fc00000000000 */
[----:B------:R-:W-:-:S00]  /*2ee0*/  NOP ;  /* 0x0000000000007918 */ /* 0x000fc00000000000 */
[----:B------:R-:W-:-:S00]  /*2ef0*/  NOP ;  /* 0x0000000000007918 */ /* 0x000fc00000000000 */
.L_x_86:


//--------------------- .nv.shared.gluon_tcgen05  --------------------------
	.section	.nv.shared.gluon_tcgen05,"aw",@nobits
	.sectionflags	@""
	.align	16
	.zero		1024


//--------------------- .nv.shared.reserved.0     --------------------------
	.section	.nv.shared.reserved.0,"aw",@nobits
	.align	8
	.weak		__nv_reservedSMEM_offset_0_alias
	.size		__nv_reservedSMEM_offset_0_alias, 0, 64
	.other		__nv_reservedSMEM_offset_0_alias,@"STO_CUDA_RESERVED_SHARED STV_DEFAULT"
__nv_reservedSMEM_offset_0_alias:
	.zero		0
.nv.shared.reserved.0:
	.zero		64
	.weak		__nv_reservedSMEM_allocation_phase
	.type		__nv_reservedSMEM_allocation_phase,@object
	.size		__nv_reservedSMEM_allocation_phase,(.L_0 - __nv_reservedSMEM_allocation_phase)
__nv_reservedSMEM_allocation_phase:
	.zero		1
.L_0:
	.zero		7
	.weak		__nv_reservedSMEM_devtool_atexit_pc
	.type		__nv_reservedSMEM_devtool_atexit_pc,@object
	.size		__nv_reservedSMEM_devtool_atexit_pc,(__nv_reservedSMEM_allocation_mask - __nv_reservedSMEM_devtool_atexit_pc)
__nv_reservedSMEM_devtool_atexit_pc:
	.zero		8
	.weak		__nv_reservedSMEM_allocation_mask
	.type		__nv_reservedSMEM_allocation_mask,@object
	.size		__nv_reservedSMEM_allocation_mask,(.L_2 - __nv_reservedSMEM_allocation_mask)
__nv_reservedSMEM_allocation_mask:
	.zero		4
.L_2:


//--------------------- .nv.constant0.gluon_tcgen05 --------------------------
	.section	.nv.constant0.gluon_tcgen05,"a",@progbits
	.sectionflags	@""
	.align	4
.nv.constant0.gluon_tcgen05:
	.zero		976


//--------------------- SYMBOLS --------------------------

	.type		.nv.reservedSmem.offset0,@object
	.size		.nv.reservedSmem.offset0,0x4
	.type		.nv.reservedSmem.cap,@object
	.size		.nv.reservedSmem.cap,0x4
